	.target	sm_90a

	.elftype	@"ET_EXEC"


//--------------------- .note.nv.tkinfo           --------------------------
	.section	.note.nv.tkinfo,"",@"SHT_NOTE"
	.sectionflags	@"SHF_NOTE_NV_TKINFO"
	.tkinfo
        /*0018*/ 	.word	0x00000002
        /*0030*/ 	.string	""
        /*0030*/ 	.string	"ptxas"
        /*0030*/ 	.string	"Cuda compilation tools, release 13.0, V13.0.88"
        /*0030*/ 	.string	"Build cuda_13.0.r13.0/compiler.36424714_0"
        /*0030*/ 	.string	"-arch sm_90a -m 64 "



//--------------------- .note.nv.cuinfo           --------------------------
	.section	.note.nv.cuinfo,"",@"SHT_NOTE"
	.sectionflags	@"SHF_NOTE_NV_CUINFO"
        /*0018*/ 	.short	0x0002
        /*001a*/ 	.short	0x005a
        /*001c*/ 	.short	0x0082
	.zero		2


//--------------------- .nv.info                  --------------------------
	.section	.nv.info,"",@"SHT_CUDA_INFO"
	.align	4


	//----- nvinfo : EIATTR_REGCOUNT
	.align		4
        /*0000*/ 	.byte	0x04, 0x2f
        /*0002*/ 	.short	(.L_15 - .L_14)
	.align		4
.L_14:
        /*0004*/ 	.word	index@(_ZN7cutlass13device_kernelINS_4gemm6kernel13GemmUniversalIN4cute5tupleIJiiiiEEENS1_10collective13CollectiveMmaINS1_34MainloopSm90TmaGmmaWarpSpecializedILi50ENS5_IJNS4_1CILi1EEESB_SB_EEENS1_32KernelTmaWarpSpecializedPingpongEEENS5_IJNSA_ILi64EEENSA_ILi8EEENSA_ILi32EEEEEENS_10bfloat16_tENS5_IJlSB_lEEESJ_NS5_IJSB_llEEENS4_8TiledMMAINS4_8MMA_AtomIJNS4_4SM904GMMA26MMA_64x8x16_F32BF16BF16_SSILNSP_5MajorE0ELSR_1ELNSP_7ScaleInE1ELSS_1EEEEEENS4_6LayoutISC_NS5_IJNSA_ILi0EEESW_SW_EEEEENS5_IJNS4_10UnderscoreESZ_SZ_EEEEENS4_13SM90_TMA_LOADENS4_14ComposedLayoutINS4_7SwizzleILi2ELi4ELi3EEENS4_18smem_ptr_flag_bitsILi16EEENSV_INS5_IJSG_SH_EEENS5_IJSH_SB_EEEEEEEvNS4_8identityES12_NS13_INS14_ILi0ELi4ELi3EEES17_NSV_INS5_IJSG_SG_EEENS5_IJSB_SG_EEEEEEEvS1C_EENS_8epilogue10collective6detail29Sm90TmaWarpSpecializedAdapterINS1K_15DefaultEpilogueISJ_SK_SK_NS1J_6thread17LinearCombinationISJ_Li1EffLNS1O_9ScaleType4KindE0ELNS_15FloatRoundStyleE2ESJ_EENS1_15EpilogueDefaultEEEEEvvEEEEvNT_6ParamsE)
        /*0008*/ 	.word	0x000000a8


	//----- nvinfo : EIATTR_FRAME_SIZE
	.align		4
.L_15:
        /*000c*/ 	.byte	0x04, 0x11
        /*000e*/ 	.short	(.L_17 - .L_16)
	.align		4
.L_16:
        /*0010*/ 	.word	index@(_ZN7cutlass13device_kernelINS_4gemm6kernel13GemmUniversalIN4cute5tupleIJiiiiEEENS1_10collective13CollectiveMmaINS1_34MainloopSm90TmaGmmaWarpSpecializedILi50ENS5_IJNS4_1CILi1EEESB_SB_EEENS1_32KernelTmaWarpSpecializedPingpongEEENS5_IJNSA_ILi64EEENSA_ILi8EEENSA_ILi32EEEEEENS_10bfloat16_tENS5_IJlSB_lEEESJ_NS5_IJSB_llEEENS4_8TiledMMAINS4_8MMA_AtomIJNS4_4SM904GMMA26MMA_64x8x16_F32BF16BF16_SSILNSP_5MajorE0ELSR_1ELNSP_7ScaleInE1ELSS_1EEEEEENS4_6LayoutISC_NS5_IJNSA_ILi0EEESW_SW_EEEEENS5_IJNS4_10UnderscoreESZ_SZ_EEEEENS4_13SM90_TMA_LOADENS4_14ComposedLayoutINS4_7SwizzleILi2ELi4ELi3EEENS4_18smem_ptr_flag_bitsILi16EEENSV_INS5_IJSG_SH_EEENS5_IJSH_SB_EEEEEEEvNS4_8identityES12_NS13_INS14_ILi0ELi4ELi3EEES17_NSV_INS5_IJSG_SG_EEENS5_IJSB_SG_EEEEEEEvS1C_EENS_8epilogue10collective6detail29Sm90TmaWarpSpecializedAdapterINS1K_15DefaultEpilogueISJ_SK_SK_NS1J_6thread17LinearCombinationISJ_Li1EffLNS1O_9ScaleType4KindE0ELNS_15FloatRoundStyleE2ESJ_EENS1_15EpilogueDefaultEEEEEvvEEEEvNT_6ParamsE)
        /*0014*/ 	.word	0x00000000


	//----- nvinfo : EIATTR_MIN_STACK_SIZE
	.align		4
.L_17:
        /*0018*/ 	.byte	0x04, 0x12
        /*001a*/ 	.short	(.L_19 - .L_18)
	.align		4
.L_18:
        /*001c*/ 	.word	index@(_ZN7cutlass13device_kernelINS_4gemm6kernel13GemmUniversalIN4cute5tupleIJiiiiEEENS1_10collective13CollectiveMmaINS1_34MainloopSm90TmaGmmaWarpSpecializedILi50ENS5_IJNS4_1CILi1EEESB_SB_EEENS1_32KernelTmaWarpSpecializedPingpongEEENS5_IJNSA_ILi64EEENSA_ILi8EEENSA_ILi32EEEEEENS_10bfloat16_tENS5_IJlSB_lEEESJ_NS5_IJSB_llEEENS4_8TiledMMAINS4_8MMA_AtomIJNS4_4SM904GMMA26MMA_64x8x16_F32BF16BF16_SSILNSP_5MajorE0ELSR_1ELNSP_7ScaleInE1ELSS_1EEEEEENS4_6LayoutISC_NS5_IJNSA_ILi0EEESW_SW_EEEEENS5_IJNS4_10UnderscoreESZ_SZ_EEEEENS4_13SM90_TMA_LOADENS4_14ComposedLayoutINS4_7SwizzleILi2ELi4ELi3EEENS4_18smem_ptr_flag_bitsILi16EEENSV_INS5_IJSG_SH_EEENS5_IJSH_SB_EEEEEEEvNS4_8identityES12_NS13_INS14_ILi0ELi4ELi3EEES17_NSV_INS5_IJSG_SG_EEENS5_IJSB_SG_EEEEEEEvS1C_EENS_8epilogue10collective6detail29Sm90TmaWarpSpecializedAdapterINS1K_15DefaultEpilogueISJ_SK_SK_NS1J_6thread17LinearCombinationISJ_Li1EffLNS1O_9ScaleType4KindE0ELNS_15FloatRoundStyleE2ESJ_EENS1_15EpilogueDefaultEEEEEvvEEEEvNT_6ParamsE)
        /*0020*/ 	.word	0x00000000
.L_19:


//--------------------- .nv.compat                --------------------------
	.section	.nv.compat,"",@"SHT_CUDA_COMPAT_INFO"
	.align	4
        /*0000*/ 	.byte	0x02, 0x09, 0x01, 0x00, 0x02, 0x02, 0x04, 0x00, 0x02, 0x05, 0x05, 0x00, 0x03, 0x07, 0x01, 0x01
        /*0010*/ 	.byte	0x02, 0x03, 0x01, 0x00, 0x02, 0x06, 0x01, 0x00, 0x04, 0x0b, 0x08, 0x00, 0x00, 0x00, 0x00, 0x00
        /*0020*/ 	.byte	0x00, 0x00, 0x00, 0x00


//--------------------- .nv.info._ZN7cutlass13device_kernelINS_4gemm6kernel13GemmUniversalIN4cute5tupleIJiiiiEEENS1_10collective13CollectiveMmaINS1_34MainloopSm90TmaGmmaWarpSpecializedILi50ENS5_IJNS4_1CILi1EEESB_SB_EEENS1_32KernelTmaWarpSpecializedPingpongEEENS5_IJNSA_ILi64EEENSA_ILi8EEENSA_ILi32EEEEEENS_10bfloat16_tENS5_IJlSB_lEEESJ_NS5_IJSB_llEEENS4_8TiledMMAINS4_8MMA_AtomIJNS4_4SM904GMMA26MMA_64x8x16_F32BF16BF16_SSILNSP_5MajorE0ELSR_1ELNSP_7ScaleInE1ELSS_1EEEEEENS4_6LayoutISC_NS5_IJNSA_ILi0EEESW_SW_EEEEENS5_IJNS4_10UnderscoreESZ_SZ_EEEEENS4_13SM90_TMA_LOADENS4_14ComposedLayoutINS4_7SwizzleILi2ELi4ELi3EEENS4_18smem_ptr_flag_bitsILi16EEENSV_INS5_IJSG_SH_EEENS5_IJSH_SB_EEEEEEEvNS4_8identityES12_NS13_INS14_ILi0ELi4ELi3EEES17_NSV_INS5_IJSG_SG_EEENS5_IJSB_SG_EEEEEEEvS1C_EENS_8epilogue10collective6detail29Sm90TmaWarpSpecializedAdapterINS1K_15DefaultEpilogueISJ_SK_SK_NS1J_6thread17LinearCombinationISJ_Li1EffLNS1O_9ScaleType4KindE0ELNS_15FloatRoundStyleE2ESJ_EENS1_15EpilogueDefaultEEEEEvvEEEEvNT_6ParamsE --------------------------
	.section	.nv.info._ZN7cutlass13device_kernelINS_4gemm6kernel13GemmUniversalIN4cute5tupleIJiiiiEEENS1_10collective13CollectiveMmaINS1_34MainloopSm90TmaGmmaWarpSpecializedILi50ENS5_IJNS4_1CILi1EEESB_SB_EEENS1_32KernelTmaWarpSpecializedPingpongEEENS5_IJNSA_ILi64EEENSA_ILi8EEENSA_ILi32EEEEEENS_10bfloat16_tENS5_IJlSB_lEEESJ_NS5_IJSB_llEEENS4_8TiledMMAINS4_8MMA_AtomIJNS4_4SM904GMMA26MMA_64x8x16_F32BF16BF16_SSILNSP_5MajorE0ELSR_1ELNSP_7ScaleInE1ELSS_1EEEEEENS4_6LayoutISC_NS5_IJNSA_ILi0EEESW_SW_EEEEENS5_IJNS4_10UnderscoreESZ_SZ_EEEEENS4_13SM90_TMA_LOADENS4_14ComposedLayoutINS4_7SwizzleILi2ELi4ELi3EEENS4_18smem_ptr_flag_bitsILi16EEENSV_INS5_IJSG_SH_EEENS5_IJSH_SB_EEEEEEEvNS4_8identityES12_NS13_INS14_ILi0ELi4ELi3EEES17_NSV_INS5_IJSG_SG_EEENS5_IJSB_SG_EEEEEEEvS1C_EENS_8epilogue10collective6detail29Sm90TmaWarpSpecializedAdapterINS1K_15DefaultEpilogueISJ_SK_SK_NS1J_6thread17LinearCombinationISJ_Li1EffLNS1O_9ScaleType4KindE0ELNS_15FloatRoundStyleE2ESJ_EENS1_15EpilogueDefaultEEEEEvvEEEEvNT_6ParamsE,"",@"SHT_CUDA_INFO"
	.sectionflags	@""
	.align	4


	//----- nvinfo : EIATTR_CUDA_API_VERSION
	.align		4
        /*0000*/ 	.byte	0x04, 0x37
        /*0002*/ 	.short	(.L_21 - .L_20)
.L_20:
        /*0004*/ 	.word	0x00000082


	//----- nvinfo : EIATTR_KPARAM_INFO
	.align		4
.L_21:
        /*0008*/ 	.byte	0x04, 0x17
        /*000a*/ 	.short	(.L_23 - .L_22)
.L_22:
        /*000c*/ 	.word	0x00000000
        /*0010*/ 	.short	0x0000
        /*0012*/ 	.short	0x0070
        /*0014*/ 	.byte	0x00, 0xf0, 0x01, 0x10


	//----- nvinfo : EIATTR_SPARSE_MMA_MASK
	.align		4
.L_23:
        /*0018*/ 	.byte	0x03, 0x50
        /*001a*/ 	.short	0x0000


	//----- nvinfo : EIATTR_MAXREG_COUNT
	.align		4
        /*001c*/ 	.byte	0x03, 0x1b
        /*001e*/ 	.short	0x00a8


	//----- nvinfo : EIATTR_NUM_BARRIERS
	.align		4
        /*0020*/ 	.byte	0x02, 0x4c
        /*0022*/ 	.byte	0x01
	.zero		1


	//----- nvinfo : EIATTR_EXTERNS
	.align		4
        /*0024*/ 	.byte	0x04, 0x0f
        /*0026*/ 	.short	(.L_25 - .L_24)


	//   ....[0]....
	.align		4
.L_24:
        /*0028*/ 	.word	index@(__assertfail)


	//----- nvinfo : EIATTR_MERCURY_ISA_VERSION
	.align		4
.L_25:
        /*002c*/ 	.byte	0x03, 0x5f
        /*002e*/ 	.short	0x0101


	//----- nvinfo : EIATTR_INT_WARP_WIDE_INSTR_OFFSETS
	.align		4
        /*0030*/ 	.byte	0x04, 0x31
        /*0032*/ 	.short	(.L_27 - .L_26)


	//   ....[0]....
.L_26:
        /*0034*/ 	.word	0x000009d0


	//   ....[1]....
        /*0038*/ 	.word	0x000009f0


	//   ....[2]....
        /*003c*/ 	.word	0x00000a70


	//   ....[3]....
        /*0040*/ 	.word	0x00000a80


	//   ....[4]....
        /*0044*/ 	.word	0x00000a90


	//   ....[5]....
        /*0048*/ 	.word	0x00000ab0


	//   ....[6]....
        /*004c*/ 	.word	0x00000b40


	//   ....[7]....
        /*0050*/ 	.word	0x00000b60


	//----- nvinfo : EIATTR_COOP_GROUP_MASK_REGIDS
	.align		4
.L_27:
        /*0054*/ 	.byte	0x04, 0x29
        /*0056*/ 	.short	(.L_29 - .L_28)


	//   ....[0]....
.L_28:
        /*0058*/ 	.word	0xffffffff


	//   ....[1]....
        /*005c*/ 	.word	0xffffffff


	//   ....[2]....
        /*0060*/ 	.word	0xffffffff


	//   ....[3]....
        /*0064*/ 	.word	0xffffffff


	//   ....[4]....
        /*0068*/ 	.word	0xffffffff


	//   ....[5]....
        /*006c*/ 	.word	0xffffffff


	//----- nvinfo : EIATTR_COOP_GROUP_INSTR_OFFSETS
	.align		4
.L_29:
        /*0070*/ 	.byte	0x04, 0x28
        /*0072*/ 	.short	(.L_31 - .L_30)


	//   ....[0]....
.L_30:
        /*0074*/ 	.word	0x00000060


	//   ....[1]....
        /*0078*/ 	.word	0x00000070


	//   ....[2]....
        /*007c*/ 	.word	0x00000130


	//   ....[3]....
        /*0080*/ 	.word	0x000008b0


	//   ....[4]....
        /*0084*/ 	.word	0x000008f0


	//   ....[5]....
        /*0088*/ 	.word	0x00000930


	//----- nvinfo : EIATTR_REG_RECONFIG
	.align		4
.L_31:
        /*008c*/ 	.byte	0x01, 0x54
	.zero		2


	//----- nvinfo : EIATTR_SYSCALL_OFFSETS
	.align		4
        /*0090*/ 	.byte	0x04, 0x46
        /*0092*/ 	.short	(.L_33 - .L_32)


	//   ....[0]....
.L_32:
        /*0094*/ 	.word	0x00001cf0


	//----- nvinfo : EIATTR_MBARRIER_INSTR_OFFSETS
	.align		4
.L_33:
        /*0098*/ 	.byte	0x04, 0x39
        /*009a*/ 	.short	(.L_35 - .L_34)


	//   ....[0]....
.L_34:
        /*009c*/ 	.word	0x00000250
        /*00a0*/ 	.word	0x000000ff
        /*00a4*/ 	.word	0x00000000
        /*00a8*/ 	.short	0x0100
        /*00aa*/ 	.byte	0x08
	.zero		1


	//   ....[1]....
        /*00ac*/ 	.word	0x00000260
        /*00b0*/ 	.word	0x000000ff
        /*00b4*/ 	.word	0x00000190
        /*00b8*/ 	.short	0x0100
        /*00ba*/ 	.byte	0x08
	.zero		1


	//   ....[2]....
        /*00bc*/ 	.word	0x00000270
        /*00c0*/ 	.word	0x000000ff
        /*00c4*/ 	.word	0x00000008
        /*00c8*/ 	.short	0x0100
        /*00ca*/ 	.byte	0x08
	.zero		1


	//   ....[3]....
        /*00cc*/ 	.word	0x00000280
        /*00d0*/ 	.word	0x000000ff
        /*00d4*/ 	.word	0x00000198
        /*00d8*/ 	.short	0x0100
        /*00da*/ 	.byte	0x08
	.zero		1


	//   ....[4]....
        /*00dc*/ 	.word	0x00000290
        /*00e0*/ 	.word	0x000000ff
        /*00e4*/ 	.word	0x00000010
        /*00e8*/ 	.short	0x0100
        /*00ea*/ 	.byte	0x08
	.zero		1


	//   ....[5]....
        /*00ec*/ 	.word	0x000002a0
        /*00f0*/ 	.word	0x000000ff
        /*00f4*/ 	.word	0x000001a0
        /*00f8*/ 	.short	0x0100
        /*00fa*/ 	.byte	0x08
	.zero		1


	//   ....[6]....
        /*00fc*/ 	.word	0x000002b0
        /*0100*/ 	.word	0x000000ff
        /*0104*/ 	.word	0x00000018
        /*0108*/ 	.short	0x0100
        /*010a*/ 	.byte	0x08
	.zero		1


	//   ....[7]....
        /*010c*/ 	.word	0x000002c0
        /*0110*/ 	.word	0x000000ff
        /*0114*/ 	.word	0x000001a8
        /*0118*/ 	.short	0x0100
        /*011a*/ 	.byte	0x08
	.zero		1


	//   ....[8]....
        /*011c*/ 	.word	0x000002d0
        /*0120*/ 	.word	0x000000ff
        /*0124*/ 	.word	0x00000020
        /*0128*/ 	.short	0x0100
        /*012a*/ 	.byte	0x08
	.zero		1


	//   ....[9]....
        /*012c*/ 	.word	0x000002e0
        /*0130*/ 	.word	0x000000ff
        /*0134*/ 	.word	0x000001b0
        /*0138*/ 	.short	0x0100
        /*013a*/ 	.byte	0x08
	.zero		1


	//   ....[10]....
        /*013c*/ 	.word	0x000002f0
        /*0140*/ 	.word	0x000000ff
        /*0144*/ 	.word	0x00000028
        /*0148*/ 	.short	0x0100
        /*014a*/ 	.byte	0x08
	.zero		1


	//   ....[11]....
        /*014c*/ 	.word	0x00000300
        /*0150*/ 	.word	0x000000ff
        /*0154*/ 	.word	0x000001b8
        /*0158*/ 	.short	0x0100
        /*015a*/ 	.byte	0x08
	.zero		1


	//   ....[12]....
        /*015c*/ 	.word	0x00000310
        /*0160*/ 	.word	0x000000ff
        /*0164*/ 	.word	0x00000030
        /*0168*/ 	.short	0x0100
        /*016a*/ 	.byte	0x08
	.zero		1


	//   ....[13]....
        /*016c*/ 	.word	0x00000320
        /*0170*/ 	.word	0x000000ff
        /*0174*/ 	.word	0x000001c0
        /*0178*/ 	.short	0x0100
        /*017a*/ 	.byte	0x08
	.zero		1


	//   ....[14]....
        /*017c*/ 	.word	0x00000330
        /*0180*/ 	.word	0x000000ff
        /*0184*/ 	.word	0x00000038
        /*0188*/ 	.short	0x0100
        /*018a*/ 	.byte	0x08
	.zero		1


	//   ....[15]....
        /*018c*/ 	.word	0x00000340
        /*0190*/ 	.word	0x000000ff
        /*0194*/ 	.word	0x000001c8
        /*0198*/ 	.short	0x0100
        /*019a*/ 	.byte	0x08
	.zero		1


	//   ....[16]....
        /*019c*/ 	.word	0x00000350
        /*01a0*/ 	.word	0x000000ff
        /*01a4*/ 	.word	0x00000040
        /*01a8*/ 	.short	0x0100
        /*01aa*/ 	.byte	0x08
	.zero		1


	//   ....[17]....
        /*01ac*/ 	.word	0x00000360
        /*01b0*/ 	.word	0x000000ff
        /*01b4*/ 	.word	0x000001d0
        /*01b8*/ 	.short	0x0100
        /*01ba*/ 	.byte	0x08
	.zero		1


	//   ....[18]....
        /*01bc*/ 	.word	0x00000370
        /*01c0*/ 	.word	0x000000ff
        /*01c4*/ 	.word	0x00000048
        /*01c8*/ 	.short	0x0100
        /*01ca*/ 	.byte	0x08
	.zero		1


	//   ....[19]....
        /*01cc*/ 	.word	0x00000380
        /*01d0*/ 	.word	0x000000ff
        /*01d4*/ 	.word	0x000001d8
        /*01d8*/ 	.short	0x0100
        /*01da*/ 	.byte	0x08
	.zero		1


	//   ....[20]....
        /*01dc*/ 	.word	0x00000390
        /*01e0*/ 	.word	0x000000ff
        /*01e4*/ 	.word	0x00000050
        /*01e8*/ 	.short	0x0100
        /*01ea*/ 	.byte	0x08
	.zero		1


	//   ....[21]....
        /*01ec*/ 	.word	0x000003a0
        /*01f0*/ 	.word	0x000000ff
        /*01f4*/ 	.word	0x000001e0
        /*01f8*/ 	.short	0x0100
        /*01fa*/ 	.byte	0x08
	.zero		1


	//   ....[22]....
        /*01fc*/ 	.word	0x000003b0
        /*0200*/ 	.word	0x000000ff
        /*0204*/ 	.word	0x00000058
        /*0208*/ 	.short	0x0100
        /*020a*/ 	.byte	0x08
	.zero		1


	//   ....[23]....
        /*020c*/ 	.word	0x000003c0
        /*0210*/ 	.word	0x000000ff
        /*0214*/ 	.word	0x000001e8
        /*0218*/ 	.short	0x0100
        /*021a*/ 	.byte	0x08
	.zero		1


	//   ....[24]....
        /*021c*/ 	.word	0x000003d0
        /*0220*/ 	.word	0x000000ff
        /*0224*/ 	.word	0x00000060
        /*0228*/ 	.short	0x0100
        /*022a*/ 	.byte	0x08
	.zero		1


	//   ....[25]....
        /*022c*/ 	.word	0x000003e0
        /*0230*/ 	.word	0x000000ff
        /*0234*/ 	.word	0x000001f0
        /*0238*/ 	.short	0x0100
        /*023a*/ 	.byte	0x08
	.zero		1


	//   ....[26]....
        /*023c*/ 	.word	0x000003f0
        /*0240*/ 	.word	0x000000ff
        /*0244*/ 	.word	0x00000068
        /*0248*/ 	.short	0x0100
        /*024a*/ 	.byte	0x08
	.zero		1


	//   ....[27]....
        /*024c*/ 	.word	0x00000400
        /*0250*/ 	.word	0x000000ff
        /*0254*/ 	.word	0x000001f8
        /*0258*/ 	.short	0x0100
        /*025a*/ 	.byte	0x08
	.zero		1


	//   ....[28]....
        /*025c*/ 	.word	0x00000410
        /*0260*/ 	.word	0x000000ff
        /*0264*/ 	.word	0x00000070
        /*0268*/ 	.short	0x0100
        /*026a*/ 	.byte	0x08
	.zero		1


	//   ....[29]....
        /*026c*/ 	.word	0x00000420
        /*0270*/ 	.word	0x000000ff
        /*0274*/ 	.word	0x00000200
        /*0278*/ 	.short	0x0100
        /*027a*/ 	.byte	0x08
	.zero		1


	//   ....[30]....
        /*027c*/ 	.word	0x00000430
        /*0280*/ 	.word	0x000000ff
        /*0284*/ 	.word	0x00000078
        /*0288*/ 	.short	0x0100
        /*028a*/ 	.byte	0x08
	.zero		1


	//   ....[31]....
        /*028c*/ 	.word	0x00000440
        /*0290*/ 	.word	0x000000ff
        /*0294*/ 	.word	0x00000208
        /*0298*/ 	.short	0x0100
        /*029a*/ 	.byte	0x08
	.zero		1


	//   ....[32]....
        /*029c*/ 	.word	0x00000450
        /*02a0*/ 	.word	0x000000ff
        /*02a4*/ 	.word	0x00000080
        /*02a8*/ 	.short	0x0100
        /*02aa*/ 	.byte	0x08
	.zero		1


	//   ....[33]....
        /*02ac*/ 	.word	0x00000460
        /*02b0*/ 	.word	0x000000ff
        /*02b4*/ 	.word	0x00000210
        /*02b8*/ 	.short	0x0100
        /*02ba*/ 	.byte	0x08
	.zero		1


	//   ....[34]....
        /*02bc*/ 	.word	0x00000470
        /*02c0*/ 	.word	0x000000ff
        /*02c4*/ 	.word	0x00000088
        /*02c8*/ 	.short	0x0100
        /*02ca*/ 	.byte	0x08
	.zero		1


	//   ....[35]....
        /*02cc*/ 	.word	0x00000480
        /*02d0*/ 	.word	0x000000ff
        /*02d4*/ 	.word	0x00000218
        /*02d8*/ 	.short	0x0100
        /*02da*/ 	.byte	0x08
	.zero		1


	//   ....[36]....
        /*02dc*/ 	.word	0x00000490
        /*02e0*/ 	.word	0x000000ff
        /*02e4*/ 	.word	0x00000090
        /*02e8*/ 	.short	0x0100
        /*02ea*/ 	.byte	0x08
	.zero		1


	//   ....[37]....
        /*02ec*/ 	.word	0x000004a0
        /*02f0*/ 	.word	0x000000ff
        /*02f4*/ 	.word	0x00000220
        /*02f8*/ 	.short	0x0100
        /*02fa*/ 	.byte	0x08
	.zero		1


	//   ....[38]....
        /*02fc*/ 	.word	0x000004b0
        /*0300*/ 	.word	0x000000ff
        /*0304*/ 	.word	0x00000098
        /*0308*/ 	.short	0x0100
        /*030a*/ 	.byte	0x08
	.zero		1


	//   ....[39]....
        /*030c*/ 	.word	0x000004c0
        /*0310*/ 	.word	0x000000ff
        /*0314*/ 	.word	0x00000228
        /*0318*/ 	.short	0x0100
        /*031a*/ 	.byte	0x08
	.zero		1


	//   ....[40]....
        /*031c*/ 	.word	0x000004d0
        /*0320*/ 	.word	0x000000ff
        /*0324*/ 	.word	0x000000a0
        /*0328*/ 	.short	0x0100
        /*032a*/ 	.byte	0x08
	.zero		1


	//   ....[41]....
        /*032c*/ 	.word	0x000004e0
        /*0330*/ 	.word	0x000000ff
        /*0334*/ 	.word	0x00000230
        /*0338*/ 	.short	0x0100
        /*033a*/ 	.byte	0x08
	.zero		1


	//   ....[42]....
        /*033c*/ 	.word	0x000004f0
        /*0340*/ 	.word	0x000000ff
        /*0344*/ 	.word	0x000000a8
        /*0348*/ 	.short	0x0100
        /*034a*/ 	.byte	0x08
	.zero		1


	//   ....[43]....
        /*034c*/ 	.word	0x00000500
        /*0350*/ 	.word	0x000000ff
        /*0354*/ 	.word	0x00000238
        /*0358*/ 	.short	0x0100
        /*035a*/ 	.byte	0x08
	.zero		1


	//   ....[44]....
        /*035c*/ 	.word	0x00000510
        /*0360*/ 	.word	0x000000ff
        /*0364*/ 	.word	0x000000b0
        /*0368*/ 	.short	0x0100
        /*036a*/ 	.byte	0x08
	.zero		1


	//   ....[45]....
        /*036c*/ 	.word	0x00000520
        /*0370*/ 	.word	0x000000ff
        /*0374*/ 	.word	0x00000240
        /*0378*/ 	.short	0x0100
        /*037a*/ 	.byte	0x08
	.zero		1


	//   ....[46]....
        /*037c*/ 	.word	0x00000530
        /*0380*/ 	.word	0x000000ff
        /*0384*/ 	.word	0x000000b8
        /*0388*/ 	.short	0x0100
        /*038a*/ 	.byte	0x08
	.zero		1


	//   ....[47]....
        /*038c*/ 	.word	0x00000540
        /*0390*/ 	.word	0x000000ff
        /*0394*/ 	.word	0x00000248
        /*0398*/ 	.short	0x0100
        /*039a*/ 	.byte	0x08
	.zero		1


	//   ....[48]....
        /*039c*/ 	.word	0x00000550
        /*03a0*/ 	.word	0x000000ff
        /*03a4*/ 	.word	0x000000c0
        /*03a8*/ 	.short	0x0100
        /*03aa*/ 	.byte	0x08
	.zero		1


	//   ....[49]....
        /*03ac*/ 	.word	0x00000560
        /*03b0*/ 	.word	0x000000ff
        /*03b4*/ 	.word	0x00000250
        /*03b8*/ 	.short	0x0100
        /*03ba*/ 	.byte	0x08
	.zero		1


	//   ....[50]....
        /*03bc*/ 	.word	0x00000570
        /*03c0*/ 	.word	0x000000ff
        /*03c4*/ 	.word	0x000000c8
        /*03c8*/ 	.short	0x0100
        /*03ca*/ 	.byte	0x08
	.zero		1


	//   ....[51]....
        /*03cc*/ 	.word	0x00000580
        /*03d0*/ 	.word	0x000000ff
        /*03d4*/ 	.word	0x00000258
        /*03d8*/ 	.short	0x0100
        /*03da*/ 	.byte	0x08
	.zero		1


	//   ....[52]....
        /*03dc*/ 	.word	0x00000590
        /*03e0*/ 	.word	0x000000ff
        /*03e4*/ 	.word	0x000000d0
        /*03e8*/ 	.short	0x0100
        /*03ea*/ 	.byte	0x08
	.zero		1


	//   ....[53]....
        /*03ec*/ 	.word	0x000005a0
        /*03f0*/ 	.word	0x000000ff
        /*03f4*/ 	.word	0x00000260
        /*03f8*/ 	.short	0x0100
        /*03fa*/ 	.byte	0x08
	.zero		1


	//   ....[54]....
        /*03fc*/ 	.word	0x000005b0
        /*0400*/ 	.word	0x000000ff
        /*0404*/ 	.word	0x000000d8
        /*0408*/ 	.short	0x0100
        /*040a*/ 	.byte	0x08
	.zero		1


	//   ....[55]....
        /*040c*/ 	.word	0x000005c0
        /*0410*/ 	.word	0x000000ff
        /*0414*/ 	.word	0x00000268
        /*0418*/ 	.short	0x0100
        /*041a*/ 	.byte	0x08
	.zero		1


	//   ....[56]....
        /*041c*/ 	.word	0x000005d0
        /*0420*/ 	.word	0x000000ff
        /*0424*/ 	.word	0x000000e0
        /*0428*/ 	.short	0x0100
        /*042a*/ 	.byte	0x08
	.zero		1


	//   ....[57]....
        /*042c*/ 	.word	0x000005e0
        /*0430*/ 	.word	0x000000ff
        /*0434*/ 	.word	0x00000270
        /*0438*/ 	.short	0x0100
        /*043a*/ 	.byte	0x08
	.zero		1


	//   ....[58]....
        /*043c*/ 	.word	0x000005f0
        /*0440*/ 	.word	0x000000ff
        /*0444*/ 	.word	0x000000e8
        /*0448*/ 	.short	0x0100
        /*044a*/ 	.byte	0x08
	.zero		1


	//   ....[59]....
        /*044c*/ 	.word	0x00000600
        /*0450*/ 	.word	0x000000ff
        /*0454*/ 	.word	0x00000278
        /*0458*/ 	.short	0x0100
        /*045a*/ 	.byte	0x08
	.zero		1


	//   ....[60]....
        /*045c*/ 	.word	0x00000610
        /*0460*/ 	.word	0x000000ff
        /*0464*/ 	.word	0x000000f0
        /*0468*/ 	.short	0x0100
        /*046a*/ 	.byte	0x08
	.zero		1


	//   ....[61]....
        /*046c*/ 	.word	0x00000620
        /*0470*/ 	.word	0x000000ff
        /*0474*/ 	.word	0x00000280
        /*0478*/ 	.short	0x0100
        /*047a*/ 	.byte	0x08
	.zero		1


	//   ....[62]....
        /*047c*/ 	.word	0x00000630
        /*0480*/ 	.word	0x000000ff
        /*0484*/ 	.word	0x000000f8
        /*0488*/ 	.short	0x0100
        /*048a*/ 	.byte	0x08
	.zero		1


	//   ....[63]....
        /*048c*/ 	.word	0x00000640
        /*0490*/ 	.word	0x000000ff
        /*0494*/ 	.word	0x00000288
        /*0498*/ 	.short	0x0100
        /*049a*/ 	.byte	0x08
	.zero		1


	//   ....[64]....
        /*049c*/ 	.word	0x00000650
        /*04a0*/ 	.word	0x000000ff
        /*04a4*/ 	.word	0x00000100
        /*04a8*/ 	.short	0x0100
        /*04aa*/ 	.byte	0x08
	.zero		1


	//   ....[65]....
        /*04ac*/ 	.word	0x00000660
        /*04b0*/ 	.word	0x000000ff
        /*04b4*/ 	.word	0x00000290
        /*04b8*/ 	.short	0x0100
        /*04ba*/ 	.byte	0x08
	.zero		1


	//   ....[66]....
        /*04bc*/ 	.word	0x00000670
        /*04c0*/ 	.word	0x000000ff
        /*04c4*/ 	.word	0x00000108
        /*04c8*/ 	.short	0x0100
        /*04ca*/ 	.byte	0x08
	.zero		1


	//   ....[67]....
        /*04cc*/ 	.word	0x00000680
        /*04d0*/ 	.word	0x000000ff
        /*04d4*/ 	.word	0x00000298
        /*04d8*/ 	.short	0x0100
        /*04da*/ 	.byte	0x08
	.zero		1


	//   ....[68]....
        /*04dc*/ 	.word	0x00000690
        /*04e0*/ 	.word	0x000000ff
        /*04e4*/ 	.word	0x00000110
        /*04e8*/ 	.short	0x0100
        /*04ea*/ 	.byte	0x08
	.zero		1


	//   ....[69]....
        /*04ec*/ 	.word	0x000006a0
        /*04f0*/ 	.word	0x000000ff
        /*04f4*/ 	.word	0x000002a0
        /*04f8*/ 	.short	0x0100
        /*04fa*/ 	.byte	0x08
	.zero		1


	//   ....[70]....
        /*04fc*/ 	.word	0x000006b0
        /*0500*/ 	.word	0x000000ff
        /*0504*/ 	.word	0x00000118
        /*0508*/ 	.short	0x0100
        /*050a*/ 	.byte	0x08
	.zero		1


	//   ....[71]....
        /*050c*/ 	.word	0x000006c0
        /*0510*/ 	.word	0x000000ff
        /*0514*/ 	.word	0x000002a8
        /*0518*/ 	.short	0x0100
        /*051a*/ 	.byte	0x08
	.zero		1


	//   ....[72]....
        /*051c*/ 	.word	0x000006d0
        /*0520*/ 	.word	0x000000ff
        /*0524*/ 	.word	0x00000120
        /*0528*/ 	.short	0x0100
        /*052a*/ 	.byte	0x08
	.zero		1


	//   ....[73]....
        /*052c*/ 	.word	0x000006e0
        /*0530*/ 	.word	0x000000ff
        /*0534*/ 	.word	0x000002b0
        /*0538*/ 	.short	0x0100
        /*053a*/ 	.byte	0x08
	.zero		1


	//   ....[74]....
        /*053c*/ 	.word	0x000006f0
        /*0540*/ 	.word	0x000000ff
        /*0544*/ 	.word	0x00000128
        /*0548*/ 	.short	0x0100
        /*054a*/ 	.byte	0x08
	.zero		1


	//   ....[75]....
        /*054c*/ 	.word	0x00000700
        /*0550*/ 	.word	0x000000ff
        /*0554*/ 	.word	0x000002b8
        /*0558*/ 	.short	0x0100
        /*055a*/ 	.byte	0x08
	.zero		1


	//   ....[76]....
        /*055c*/ 	.word	0x00000710
        /*0560*/ 	.word	0x000000ff
        /*0564*/ 	.word	0x00000130
        /*0568*/ 	.short	0x0100
        /*056a*/ 	.byte	0x08
	.zero		1


	//   ....[77]....
        /*056c*/ 	.word	0x00000720
        /*0570*/ 	.word	0x000000ff
        /*0574*/ 	.word	0x000002c0
        /*0578*/ 	.short	0x0100
        /*057a*/ 	.byte	0x08
	.zero		1


	//   ....[78]....
        /*057c*/ 	.word	0x00000730
        /*0580*/ 	.word	0x000000ff
        /*0584*/ 	.word	0x00000138
        /*0588*/ 	.short	0x0100
        /*058a*/ 	.byte	0x08
	.zero		1


	//   ....[79]....
        /*058c*/ 	.word	0x00000740
        /*0590*/ 	.word	0x000000ff
        /*0594*/ 	.word	0x000002c8
        /*0598*/ 	.short	0x0100
        /*059a*/ 	.byte	0x08
	.zero		1


	//   ....[80]....
        /*059c*/ 	.word	0x00000750
        /*05a0*/ 	.word	0x000000ff
        /*05a4*/ 	.word	0x00000140
        /*05a8*/ 	.short	0x0100
        /*05aa*/ 	.byte	0x08
	.zero		1


	//   ....[81]....
        /*05ac*/ 	.word	0x00000760
        /*05b0*/ 	.word	0x000000ff
        /*05b4*/ 	.word	0x000002d0
        /*05b8*/ 	.short	0x0100
        /*05ba*/ 	.byte	0x08
	.zero		1


	//   ....[82]....
        /*05bc*/ 	.word	0x00000770
        /*05c0*/ 	.word	0x000000ff
        /*05c4*/ 	.word	0x00000148
        /*05c8*/ 	.short	0x0100
        /*05ca*/ 	.byte	0x08
	.zero		1


	//   ....[83]....
        /*05cc*/ 	.word	0x00000780
        /*05d0*/ 	.word	0x000000ff
        /*05d4*/ 	.word	0x000002d8
        /*05d8*/ 	.short	0x0100
        /*05da*/ 	.byte	0x08
	.zero		1


	//   ....[84]....
        /*05dc*/ 	.word	0x00000790
        /*05e0*/ 	.word	0x000000ff
        /*05e4*/ 	.word	0x00000150
        /*05e8*/ 	.short	0x0100
        /*05ea*/ 	.byte	0x08
	.zero		1


	//   ....[85]....
        /*05ec*/ 	.word	0x000007a0
        /*05f0*/ 	.word	0x000000ff
        /*05f4*/ 	.word	0x000002e0
        /*05f8*/ 	.short	0x0100
        /*05fa*/ 	.byte	0x08
	.zero		1


	//   ....[86]....
        /*05fc*/ 	.word	0x000007b0
        /*0600*/ 	.word	0x000000ff
        /*0604*/ 	.word	0x00000158
        /*0608*/ 	.short	0x0100
        /*060a*/ 	.byte	0x08
	.zero		1


	//   ....[87]....
        /*060c*/ 	.word	0x000007c0
        /*0610*/ 	.word	0x000000ff
        /*0614*/ 	.word	0x000002e8
        /*0618*/ 	.short	0x0100
        /*061a*/ 	.byte	0x08
	.zero		1


	//   ....[88]....
        /*061c*/ 	.word	0x000007d0
        /*0620*/ 	.word	0x000000ff
        /*0624*/ 	.word	0x00000160
        /*0628*/ 	.short	0x0100
        /*062a*/ 	.byte	0x08
	.zero		1


	//   ....[89]....
        /*062c*/ 	.word	0x000007e0
        /*0630*/ 	.word	0x000000ff
        /*0634*/ 	.word	0x000002f0
        /*0638*/ 	.short	0x0100
        /*063a*/ 	.byte	0x08
	.zero		1


	//   ....[90]....
        /*063c*/ 	.word	0x000007f0
        /*0640*/ 	.word	0x000000ff
        /*0644*/ 	.word	0x00000168
        /*0648*/ 	.short	0x0100
        /*064a*/ 	.byte	0x08
	.zero		1


	//   ....[91]....
        /*064c*/ 	.word	0x00000800
        /*0650*/ 	.word	0x000000ff
        /*0654*/ 	.word	0x000002f8
        /*0658*/ 	.short	0x0100
        /*065a*/ 	.byte	0x08
	.zero		1


	//   ....[92]....
        /*065c*/ 	.word	0x00000810
        /*0660*/ 	.word	0x000000ff
        /*0664*/ 	.word	0x00000170
        /*0668*/ 	.short	0x0100
        /*066a*/ 	.byte	0x08
	.zero		1


	//   ....[93]....
        /*066c*/ 	.word	0x00000820
        /*0670*/ 	.word	0x000000ff
        /*0674*/ 	.word	0x00000300
        /*0678*/ 	.short	0x0100
        /*067a*/ 	.byte	0x08
	.zero		1


	//   ....[94]....
        /*067c*/ 	.word	0x00000830
        /*0680*/ 	.word	0x000000ff
        /*0684*/ 	.word	0x00000178
        /*0688*/ 	.short	0x0100
        /*068a*/ 	.byte	0x08
	.zero		1


	//   ....[95]....
        /*068c*/ 	.word	0x00000840
        /*0690*/ 	.word	0x000000ff
        /*0694*/ 	.word	0x00000308
        /*0698*/ 	.short	0x0100
        /*069a*/ 	.byte	0x08
	.zero		1


	//   ....[96]....
        /*069c*/ 	.word	0x00000850
        /*06a0*/ 	.word	0x000000ff
        /*06a4*/ 	.word	0x00000180
        /*06a8*/ 	.short	0x0100
        /*06aa*/ 	.byte	0x08
	.zero		1


	//   ....[97]....
        /*06ac*/ 	.word	0x00000860
        /*06b0*/ 	.word	0x000000ff
        /*06b4*/ 	.word	0x00000310
        /*06b8*/ 	.short	0x0100
        /*06ba*/ 	.byte	0x08
	.zero		1


	//   ....[98]....
        /*06bc*/ 	.word	0x00000870
        /*06c0*/ 	.word	0x000000ff
        /*06c4*/ 	.word	0x00000188
        /*06c8*/ 	.short	0x0100
        /*06ca*/ 	.byte	0x08
	.zero		1


	//   ....[99]....
        /*06cc*/ 	.word	0x00000880
        /*06d0*/ 	.word	0x000000ff
        /*06d4*/ 	.word	0x00000318
        /*06d8*/ 	.short	0x0100
        /*06da*/ 	.byte	0x08
	.zero		1


	//   ....[100]....
        /*06dc*/ 	.word	0x00000ba0
        /*06e0*/ 	.word	0x000000ff
        /*06e4*/ 	.word	0x00000350
        /*06e8*/ 	.short	0x0100
        /*06ea*/ 	.byte	0x08
	.zero		1


	//   ....[101]....
        /*06ec*/ 	.word	0x00000c10
        /*06f0*/ 	.word	0x000000ff
        /*06f4*/ 	.word	0x00000358
        /*06f8*/ 	.short	0x0100
        /*06fa*/ 	.byte	0x08
	.zero		1


	//   ....[102]....
        /*06fc*/ 	.word	0x00000c30
        /*0700*/ 	.word	0x000000ff
        /*0704*/ 	.word	0x00000330
        /*0708*/ 	.short	0x0100
        /*070a*/ 	.byte	0x09
	.zero		1


	//   ....[103]....
        /*070c*/ 	.word	0x00000c40
        /*0710*/ 	.word	0x000000ff
        /*0714*/ 	.word	0x00000338
        /*0718*/ 	.short	0x0100
        /*071a*/ 	.byte	0x09
	.zero		1


	//   ....[104]....
        /*071c*/ 	.word	0x00000c50
        /*0720*/ 	.word	0x000000ff
        /*0724*/ 	.word	0x00000340
        /*0728*/ 	.short	0x0100
        /*072a*/ 	.byte	0x09
	.zero		1


	//   ....[105]....
        /*072c*/ 	.word	0x00000c60
        /*0730*/ 	.word	0x000000ff
        /*0734*/ 	.word	0x00000348
        /*0738*/ 	.short	0x0100
        /*073a*/ 	.byte	0x09
	.zero		1


	//   ....[106]....
        /*073c*/ 	.word	0x00001bb0
        /*0740*/ 	.word	0x000000ff
        /*0744*/ 	.word	0xfffffff8
        /*0748*/ 	.short	0x010a
        /*074a*/ 	.byte	0x2b
	.zero		1


	//   ....[107]....
        /*074c*/ 	.word	0x00001d70
        /*0750*/ 	.word	0x00000003
        /*0754*/ 	.word	0x00000000
        /*0758*/ 	.short	0x010a
        /*075a*/ 	.byte	0x3f
	.zero		1


	//   ....[108]....
        /*075c*/ 	.word	0x00001db0
        /*0760*/ 	.word	0x00000003
        /*0764*/ 	.word	0x00000000
        /*0768*/ 	.short	0x010a
        /*076a*/ 	.byte	0x3f
	.zero		1


	//   ....[109]....
        /*076c*/ 	.word	0x00001fb0
        /*0770*/ 	.word	0x000000ff
        /*0774*/ 	.word	0x00000000
        /*0778*/ 	.short	0x010a
        /*077a*/ 	.byte	0x04
	.zero		1


	//   ....[110]....
        /*077c*/ 	.word	0x00001ff0
        /*0780*/ 	.word	0x000000ff
        /*0784*/ 	.word	0x00000000
        /*0788*/ 	.short	0x010a
        /*078a*/ 	.byte	0x04
	.zero		1


	//   ....[111]....
        /*078c*/ 	.word	0x00002150
        /*0790*/ 	.word	0x000000ff
        /*0794*/ 	.word	0x00000000
        /*0798*/ 	.short	0x0101
        /*079a*/ 	.byte	0x04
	.zero		1


	//   ....[112]....
        /*079c*/ 	.word	0x00002250
        /*07a0*/ 	.word	0x00000002
        /*07a4*/ 	.word	0x00000000
        /*07a8*/ 	.short	0x0101
        /*07aa*/ 	.byte	0x30
	.zero		1


	//   ....[113]....
        /*07ac*/ 	.word	0x00002320
        /*07b0*/ 	.word	0x000000ff
        /*07b4*/ 	.word	0x00000000
        /*07b8*/ 	.short	0x0101
        /*07ba*/ 	.byte	0x06
	.zero		1


	//   ....[114]....
        /*07bc*/ 	.word	0x00002390
        /*07c0*/ 	.word	0x000000ff
        /*07c4*/ 	.word	0x00000008
        /*07c8*/ 	.short	0x010a
        /*07ca*/ 	.byte	0x2b
	.zero		1


	//   ....[115]....
        /*07cc*/ 	.word	0x00002cf0
        /*07d0*/ 	.word	0x00000000
        /*07d4*/ 	.word	0x00000000
        /*07d8*/ 	.short	0x0101
        /*07da*/ 	.byte	0x30
	.zero		1


	//   ....[116]....
        /*07dc*/ 	.word	0x000035d0
        /*07e0*/ 	.word	0x0000000b
        /*07e4*/ 	.word	0x00000190
        /*07e8*/ 	.short	0x010a
        /*07ea*/ 	.byte	0x3f
	.zero		1


	//   ....[117]....
        /*07ec*/ 	.word	0x00003970
        /*07f0*/ 	.word	0x00000004
        /*07f4*/ 	.word	0x00000358
        /*07f8*/ 	.short	0x0101
        /*07fa*/ 	.byte	0x3f
	.zero		1


	//   ....[118]....
        /*07fc*/ 	.word	0x000040c0
        /*0800*/ 	.word	0x00000007
        /*0804*/ 	.word	0x00000000
        /*0808*/ 	.short	0x010a
        /*080a*/ 	.byte	0x3f
	.zero		1


	//   ....[119]....
        /*080c*/ 	.word	0x00004140
        /*0810*/ 	.word	0x00000009
        /*0814*/ 	.word	0x00000000
        /*0818*/ 	.short	0x010a
        /*081a*/ 	.byte	0x3f
	.zero		1


	//   ....[120]....
        /*081c*/ 	.word	0x000041d0
        /*0820*/ 	.word	0x00000006
        /*0824*/ 	.word	0x00000000
        /*0828*/ 	.short	0x010a
        /*082a*/ 	.byte	0x3f
	.zero		1


	//   ....[121]....
        /*082c*/ 	.word	0x00004260
        /*0830*/ 	.word	0x00000009
        /*0834*/ 	.word	0x00000000
        /*0838*/ 	.short	0x010a
        /*083a*/ 	.byte	0x3f
	.zero		1


	//   ....[122]....
        /*083c*/ 	.word	0x000042f0
        /*0840*/ 	.word	0x00000006
        /*0844*/ 	.word	0x00000000
        /*0848*/ 	.short	0x010a
        /*084a*/ 	.byte	0x3f
	.zero		1


	//   ....[123]....
        /*084c*/ 	.word	0x00004380
        /*0850*/ 	.word	0x00000009
        /*0854*/ 	.word	0x00000000
        /*0858*/ 	.short	0x010a
        /*085a*/ 	.byte	0x3f
	.zero		1


	//   ....[124]....
        /*085c*/ 	.word	0x00004410
        /*0860*/ 	.word	0x00000006
        /*0864*/ 	.word	0x00000000
        /*0868*/ 	.short	0x010a
        /*086a*/ 	.byte	0x3f
	.zero		1


	//   ....[125]....
        /*086c*/ 	.word	0x000044a0
        /*0870*/ 	.word	0x00000009
        /*0874*/ 	.word	0x00000000
        /*0878*/ 	.short	0x010a
        /*087a*/ 	.byte	0x3f
	.zero		1


	//   ....[126]....
        /*087c*/ 	.word	0x00004530
        /*0880*/ 	.word	0x00000006
        /*0884*/ 	.word	0x00000000
        /*0888*/ 	.short	0x010a
        /*088a*/ 	.byte	0x3f
	.zero		1


	//   ....[127]....
        /*088c*/ 	.word	0x000045c0
        /*0890*/ 	.word	0x00000009
        /*0894*/ 	.word	0x00000000
        /*0898*/ 	.short	0x010a
        /*089a*/ 	.byte	0x3f
	.zero		1


	//   ....[128]....
        /*089c*/ 	.word	0x00004650
        /*08a0*/ 	.word	0x00000006
        /*08a4*/ 	.word	0x00000000
        /*08a8*/ 	.short	0x010a
        /*08aa*/ 	.byte	0x3f
	.zero		1


	//   ....[129]....
        /*08ac*/ 	.word	0x000046e0
        /*08b0*/ 	.word	0x00000009
        /*08b4*/ 	.word	0x00000000
        /*08b8*/ 	.short	0x010a
        /*08ba*/ 	.byte	0x3f
	.zero		1


	//   ....[130]....
        /*08bc*/ 	.word	0x00004770
        /*08c0*/ 	.word	0x00000006
        /*08c4*/ 	.word	0x00000000
        /*08c8*/ 	.short	0x010a
        /*08ca*/ 	.byte	0x3f
	.zero		1


	//   ....[131]....
        /*08cc*/ 	.word	0x00004800
        /*08d0*/ 	.word	0x00000009
        /*08d4*/ 	.word	0x00000000
        /*08d8*/ 	.short	0x010a
        /*08da*/ 	.byte	0x3f
	.zero		1


	//   ....[132]....
        /*08dc*/ 	.word	0x00004890
        /*08e0*/ 	.word	0x00000006
        /*08e4*/ 	.word	0x00000000
        /*08e8*/ 	.short	0x010a
        /*08ea*/ 	.byte	0x3f
	.zero		1


	//   ....[133]....
        /*08ec*/ 	.word	0x00004920
        /*08f0*/ 	.word	0x00000009
        /*08f4*/ 	.word	0x00000000
        /*08f8*/ 	.short	0x010a
        /*08fa*/ 	.byte	0x3f
	.zero		1


	//   ....[134]....
        /*08fc*/ 	.word	0x000049b0
        /*0900*/ 	.word	0x00000006
        /*0904*/ 	.word	0x00000000
        /*0908*/ 	.short	0x010a
        /*090a*/ 	.byte	0x3f
	.zero		1


	//   ....[135]....
        /*090c*/ 	.word	0x00004a40
        /*0910*/ 	.word	0x00000009
        /*0914*/ 	.word	0x00000000
        /*0918*/ 	.short	0x010a
        /*091a*/ 	.byte	0x3f
	.zero		1


	//   ....[136]....
        /*091c*/ 	.word	0x00004ad0
        /*0920*/ 	.word	0x00000006
        /*0924*/ 	.word	0x00000000
        /*0928*/ 	.short	0x010a
        /*092a*/ 	.byte	0x3f
	.zero		1


	//   ....[137]....
        /*092c*/ 	.word	0x00004b60
        /*0930*/ 	.word	0x00000009
        /*0934*/ 	.word	0x00000000
        /*0938*/ 	.short	0x010a
        /*093a*/ 	.byte	0x3f
	.zero		1


	//   ....[138]....
        /*093c*/ 	.word	0x00004bf0
        /*0940*/ 	.word	0x00000006
        /*0944*/ 	.word	0x00000000
        /*0948*/ 	.short	0x010a
        /*094a*/ 	.byte	0x3f
	.zero		1


	//   ....[139]....
        /*094c*/ 	.word	0x00004c80
        /*0950*/ 	.word	0x00000009
        /*0954*/ 	.word	0x00000000
        /*0958*/ 	.short	0x010a
        /*095a*/ 	.byte	0x3f
	.zero		1


	//   ....[140]....
        /*095c*/ 	.word	0x00004d10
        /*0960*/ 	.word	0x00000006
        /*0964*/ 	.word	0x00000000
        /*0968*/ 	.short	0x010a
        /*096a*/ 	.byte	0x3f
	.zero		1


	//   ....[141]....
        /*096c*/ 	.word	0x00004da0
        /*0970*/ 	.word	0x00000009
        /*0974*/ 	.word	0x00000000
        /*0978*/ 	.short	0x010a
        /*097a*/ 	.byte	0x3f
	.zero		1


	//   ....[142]....
        /*097c*/ 	.word	0x00004e30
        /*0980*/ 	.word	0x00000006
        /*0984*/ 	.word	0x00000000
        /*0988*/ 	.short	0x010a
        /*098a*/ 	.byte	0x3f
	.zero		1


	//   ....[143]....
        /*098c*/ 	.word	0x00004ec0
        /*0990*/ 	.word	0x00000009
        /*0994*/ 	.word	0x00000000
        /*0998*/ 	.short	0x010a
        /*099a*/ 	.byte	0x3f
	.zero		1


	//   ....[144]....
        /*099c*/ 	.word	0x00004f50
        /*09a0*/ 	.word	0x00000006
        /*09a4*/ 	.word	0x00000000
        /*09a8*/ 	.short	0x010a
        /*09aa*/ 	.byte	0x3f
	.zero		1


	//   ....[145]....
        /*09ac*/ 	.word	0x00004fe0
        /*09b0*/ 	.word	0x00000009
        /*09b4*/ 	.word	0x00000000
        /*09b8*/ 	.short	0x010a
        /*09ba*/ 	.byte	0x3f
	.zero		1


	//   ....[146]....
        /*09bc*/ 	.word	0x00005070
        /*09c0*/ 	.word	0x00000006
        /*09c4*/ 	.word	0x00000000
        /*09c8*/ 	.short	0x010a
        /*09ca*/ 	.byte	0x3f
	.zero		1


	//   ....[147]....
        /*09cc*/ 	.word	0x00005100
        /*09d0*/ 	.word	0x00000009
        /*09d4*/ 	.word	0x00000000
        /*09d8*/ 	.short	0x010a
        /*09da*/ 	.byte	0x3f
	.zero		1


	//   ....[148]....
        /*09dc*/ 	.word	0x00005190
        /*09e0*/ 	.word	0x00000006
        /*09e4*/ 	.word	0x00000000
        /*09e8*/ 	.short	0x010a
        /*09ea*/ 	.byte	0x3f
	.zero		1


	//   ....[149]....
        /*09ec*/ 	.word	0x00005220
        /*09f0*/ 	.word	0x00000009
        /*09f4*/ 	.word	0x00000000
        /*09f8*/ 	.short	0x010a
        /*09fa*/ 	.byte	0x3f
	.zero		1


	//   ....[150]....
        /*09fc*/ 	.word	0x000052b0
        /*0a00*/ 	.word	0x00000006
        /*0a04*/ 	.word	0x00000000
        /*0a08*/ 	.short	0x010a
        /*0a0a*/ 	.byte	0x3f
	.zero		1


	//   ....[151]....
        /*0a0c*/ 	.word	0x00005340
        /*0a10*/ 	.word	0x00000009
        /*0a14*/ 	.word	0x00000000
        /*0a18*/ 	.short	0x010a
        /*0a1a*/ 	.byte	0x3f
	.zero		1


	//   ....[152]....
        /*0a1c*/ 	.word	0x000053d0
        /*0a20*/ 	.word	0x00000006
        /*0a24*/ 	.word	0x00000000
        /*0a28*/ 	.short	0x010a
        /*0a2a*/ 	.byte	0x3f
	.zero		1


	//   ....[153]....
        /*0a2c*/ 	.word	0x00005460
        /*0a30*/ 	.word	0x00000009
        /*0a34*/ 	.word	0x00000000
        /*0a38*/ 	.short	0x010a
        /*0a3a*/ 	.byte	0x3f
	.zero		1


	//   ....[154]....
        /*0a3c*/ 	.word	0x000054f0
        /*0a40*/ 	.word	0x00000006
        /*0a44*/ 	.word	0x00000000
        /*0a48*/ 	.short	0x010a
        /*0a4a*/ 	.byte	0x3f
	.zero		1


	//   ....[155]....
        /*0a4c*/ 	.word	0x00005580
        /*0a50*/ 	.word	0x00000009
        /*0a54*/ 	.word	0x00000000
        /*0a58*/ 	.short	0x010a
        /*0a5a*/ 	.byte	0x3f
	.zero		1


	//   ....[156]....
        /*0a5c*/ 	.word	0x00005610
        /*0a60*/ 	.word	0x00000006
        /*0a64*/ 	.word	0x00000000
        /*0a68*/ 	.short	0x010a
        /*0a6a*/ 	.byte	0x3f
	.zero		1


	//   ....[157]....
        /*0a6c*/ 	.word	0x000056a0
        /*0a70*/ 	.word	0x00000009
        /*0a74*/ 	.word	0x00000000
        /*0a78*/ 	.short	0x010a
        /*0a7a*/ 	.byte	0x3f
	.zero		1


	//   ....[158]....
        /*0a7c*/ 	.word	0x00005730
        /*0a80*/ 	.word	0x00000006
        /*0a84*/ 	.word	0x00000000
        /*0a88*/ 	.short	0x010a
        /*0a8a*/ 	.byte	0x3f
	.zero		1


	//   ....[159]....
        /*0a8c*/ 	.word	0x000057c0
        /*0a90*/ 	.word	0x00000009
        /*0a94*/ 	.word	0x00000000
        /*0a98*/ 	.short	0x010a
        /*0a9a*/ 	.byte	0x3f
	.zero		1


	//   ....[160]....
        /*0a9c*/ 	.word	0x00005850
        /*0aa0*/ 	.word	0x00000006
        /*0aa4*/ 	.word	0x00000000
        /*0aa8*/ 	.short	0x010a
        /*0aaa*/ 	.byte	0x3f
	.zero		1


	//   ....[161]....
        /*0aac*/ 	.word	0x000058e0
        /*0ab0*/ 	.word	0x00000009
        /*0ab4*/ 	.word	0x00000000
        /*0ab8*/ 	.short	0x010a
        /*0aba*/ 	.byte	0x3f
	.zero		1


	//   ....[162]....
        /*0abc*/ 	.word	0x00005970
        /*0ac0*/ 	.word	0x00000006
        /*0ac4*/ 	.word	0x00000000
        /*0ac8*/ 	.short	0x010a
        /*0aca*/ 	.byte	0x3f
	.zero		1


	//   ....[163]....
        /*0acc*/ 	.word	0x00005a00
        /*0ad0*/ 	.word	0x00000009
        /*0ad4*/ 	.word	0x00000000
        /*0ad8*/ 	.short	0x010a
        /*0ada*/ 	.byte	0x3f
	.zero		1


	//   ....[164]....
        /*0adc*/ 	.word	0x00005a90
        /*0ae0*/ 	.word	0x00000006
        /*0ae4*/ 	.word	0x00000000
        /*0ae8*/ 	.short	0x010a
        /*0aea*/ 	.byte	0x3f
	.zero		1


	//   ....[165]....
        /*0aec*/ 	.word	0x00005b20
        /*0af0*/ 	.word	0x00000009
        /*0af4*/ 	.word	0x00000000
        /*0af8*/ 	.short	0x010a
        /*0afa*/ 	.byte	0x3f
	.zero		1


	//   ....[166]....
        /*0afc*/ 	.word	0x00005bb0
        /*0b00*/ 	.word	0x00000006
        /*0b04*/ 	.word	0x00000000
        /*0b08*/ 	.short	0x010a
        /*0b0a*/ 	.byte	0x3f
	.zero		1


	//   ....[167]....
        /*0b0c*/ 	.word	0x00005c40
        /*0b10*/ 	.word	0x00000003
        /*0b14*/ 	.word	0x00000000
        /*0b18*/ 	.short	0x010a
        /*0b1a*/ 	.byte	0x3f
	.zero		1


	//   ....[168]....
        /*0b1c*/ 	.word	0x00005cb0
        /*0b20*/ 	.word	0x00000003
        /*0b24*/ 	.word	0xfffffff8
        /*0b28*/ 	.short	0x010a
        /*0b2a*/ 	.byte	0x3f
	.zero		1


	//   ....[169]....
        /*0b2c*/ 	.word	0x00005d00
        /*0b30*/ 	.word	0x00000003
        /*0b34*/ 	.word	0x00000000
        /*0b38*/ 	.short	0x010a
        /*0b3a*/ 	.byte	0x3f
	.zero		1


	//   ....[170]....
        /*0b3c*/ 	.word	0x00005d60
        /*0b40*/ 	.word	0x00000003
        /*0b44*/ 	.word	0x00000000
        /*0b48*/ 	.short	0x010a
        /*0b4a*/ 	.byte	0x3f
	.zero		1


	//   ....[171]....
        /*0b4c*/ 	.word	0x00005dc0
        /*0b50*/ 	.word	0x00000003
        /*0b54*/ 	.word	0x00000008
        /*0b58*/ 	.short	0x010a
        /*0b5a*/ 	.byte	0x3f
	.zero		1


	//   ....[172]....
        /*0b5c*/ 	.word	0x00005ea0
        /*0b60*/ 	.word	0x0000000b
        /*0b64*/ 	.word	0x00000190
        /*0b68*/ 	.short	0x010a
        /*0b6a*/ 	.byte	0x3f
	.zero		1


	//   ....[173]....
        /*0b6c*/ 	.word	0x00005f80
        /*0b70*/ 	.word	0x00000007
        /*0b74*/ 	.word	0x00000000
        /*0b78*/ 	.short	0x010a
        /*0b7a*/ 	.byte	0x3f
	.zero		1


	//   ....[174]....
        /*0b7c*/ 	.word	0x00005fd0
        /*0b80*/ 	.word	0x00000009
        /*0b84*/ 	.word	0x00000000
        /*0b88*/ 	.short	0x010a
        /*0b8a*/ 	.byte	0x3f
	.zero		1


	//   ....[175]....
        /*0b8c*/ 	.word	0x00006020
        /*0b90*/ 	.word	0x00000006
        /*0b94*/ 	.word	0x00000000
        /*0b98*/ 	.short	0x010a
        /*0b9a*/ 	.byte	0x3f
	.zero		1


	//   ....[176]....
        /*0b9c*/ 	.word	0x00006070
        /*0ba0*/ 	.word	0x00000009
        /*0ba4*/ 	.word	0x00000000
        /*0ba8*/ 	.short	0x010a
        /*0baa*/ 	.byte	0x3f
	.zero		1


	//   ....[177]....
        /*0bac*/ 	.word	0x000060c0
        /*0bb0*/ 	.word	0x00000006
        /*0bb4*/ 	.word	0x00000000
        /*0bb8*/ 	.short	0x010a
        /*0bba*/ 	.byte	0x3f
	.zero		1


	//   ....[178]....
        /*0bbc*/ 	.word	0x00006110
        /*0bc0*/ 	.word	0x00000009
        /*0bc4*/ 	.word	0x00000000
        /*0bc8*/ 	.short	0x010a
        /*0bca*/ 	.byte	0x3f
	.zero		1


	//   ....[179]....
        /*0bcc*/ 	.word	0x00006160
        /*0bd0*/ 	.word	0x00000006
        /*0bd4*/ 	.word	0x00000000
        /*0bd8*/ 	.short	0x010a
        /*0bda*/ 	.byte	0x3f
	.zero		1


	//   ....[180]....
        /*0bdc*/ 	.word	0x000061b0
        /*0be0*/ 	.word	0x00000009
        /*0be4*/ 	.word	0x00000000
        /*0be8*/ 	.short	0x010a
        /*0bea*/ 	.byte	0x3f
	.zero		1


	//   ....[181]....
        /*0bec*/ 	.word	0x00006200
        /*0bf0*/ 	.word	0x00000006
        /*0bf4*/ 	.word	0x00000000
        /*0bf8*/ 	.short	0x010a
        /*0bfa*/ 	.byte	0x3f
	.zero		1


	//   ....[182]....
        /*0bfc*/ 	.word	0x00006250
        /*0c00*/ 	.word	0x00000009
        /*0c04*/ 	.word	0x00000000
        /*0c08*/ 	.short	0x010a
        /*0c0a*/ 	.byte	0x3f
	.zero		1


	//   ....[183]....
        /*0c0c*/ 	.word	0x000062a0
        /*0c10*/ 	.word	0x00000006
        /*0c14*/ 	.word	0x00000000
        /*0c18*/ 	.short	0x010a
        /*0c1a*/ 	.byte	0x3f
	.zero		1


	//   ....[184]....
        /*0c1c*/ 	.word	0x000062f0
        /*0c20*/ 	.word	0x00000009
        /*0c24*/ 	.word	0x00000000
        /*0c28*/ 	.short	0x010a
        /*0c2a*/ 	.byte	0x3f
	.zero		1


	//   ....[185]....
        /*0c2c*/ 	.word	0x00006340
        /*0c30*/ 	.word	0x00000006
        /*0c34*/ 	.word	0x00000000
        /*0c38*/ 	.short	0x010a
        /*0c3a*/ 	.byte	0x3f
	.zero		1


	//   ....[186]....
        /*0c3c*/ 	.word	0x00006390
        /*0c40*/ 	.word	0x00000009
        /*0c44*/ 	.word	0x00000000
        /*0c48*/ 	.short	0x010a
        /*0c4a*/ 	.byte	0x3f
	.zero		1


	//   ....[187]....
        /*0c4c*/ 	.word	0x000063e0
        /*0c50*/ 	.word	0x00000006
        /*0c54*/ 	.word	0x00000000
        /*0c58*/ 	.short	0x010a
        /*0c5a*/ 	.byte	0x3f
	.zero		1


	//   ....[188]....
        /*0c5c*/ 	.word	0x00006430
        /*0c60*/ 	.word	0x00000009
        /*0c64*/ 	.word	0x00000000
        /*0c68*/ 	.short	0x010a
        /*0c6a*/ 	.byte	0x3f
	.zero		1


	//   ....[189]....
        /*0c6c*/ 	.word	0x00006480
        /*0c70*/ 	.word	0x00000006
        /*0c74*/ 	.word	0x00000000
        /*0c78*/ 	.short	0x010a
        /*0c7a*/ 	.byte	0x3f
	.zero		1


	//   ....[190]....
        /*0c7c*/ 	.word	0x000064d0
        /*0c80*/ 	.word	0x00000009
        /*0c84*/ 	.word	0x00000000
        /*0c88*/ 	.short	0x010a
        /*0c8a*/ 	.byte	0x3f
	.zero		1


	//   ....[191]....
        /*0c8c*/ 	.word	0x00006520
        /*0c90*/ 	.word	0x00000006
        /*0c94*/ 	.word	0x00000000
        /*0c98*/ 	.short	0x010a
        /*0c9a*/ 	.byte	0x3f
	.zero		1


	//   ....[192]....
        /*0c9c*/ 	.word	0x00006570
        /*0ca0*/ 	.word	0x00000009
        /*0ca4*/ 	.word	0x00000000
        /*0ca8*/ 	.short	0x010a
        /*0caa*/ 	.byte	0x3f
	.zero		1


	//   ....[193]....
        /*0cac*/ 	.word	0x000065c0
        /*0cb0*/ 	.word	0x00000006
        /*0cb4*/ 	.word	0x00000000
        /*0cb8*/ 	.short	0x010a
        /*0cba*/ 	.byte	0x3f
	.zero		1


	//   ....[194]....
        /*0cbc*/ 	.word	0x00006610
        /*0cc0*/ 	.word	0x00000009
        /*0cc4*/ 	.word	0x00000000
        /*0cc8*/ 	.short	0x010a
        /*0cca*/ 	.byte	0x3f
	.zero		1


	//   ....[195]....
        /*0ccc*/ 	.word	0x00006660
        /*0cd0*/ 	.word	0x00000006
        /*0cd4*/ 	.word	0x00000000
        /*0cd8*/ 	.short	0x010a
        /*0cda*/ 	.byte	0x3f
	.zero		1


	//   ....[196]....
        /*0cdc*/ 	.word	0x000066b0
        /*0ce0*/ 	.word	0x00000009
        /*0ce4*/ 	.word	0x00000000
        /*0ce8*/ 	.short	0x010a
        /*0cea*/ 	.byte	0x3f
	.zero		1


	//   ....[197]....
        /*0cec*/ 	.word	0x00006700
        /*0cf0*/ 	.word	0x00000006
        /*0cf4*/ 	.word	0x00000000
        /*0cf8*/ 	.short	0x010a
        /*0cfa*/ 	.byte	0x3f
	.zero		1


	//   ....[198]....
        /*0cfc*/ 	.word	0x00006750
        /*0d00*/ 	.word	0x00000009
        /*0d04*/ 	.word	0x00000000
        /*0d08*/ 	.short	0x010a
        /*0d0a*/ 	.byte	0x3f
	.zero		1


	//   ....[199]....
        /*0d0c*/ 	.word	0x000067a0
        /*0d10*/ 	.word	0x00000006
        /*0d14*/ 	.word	0x00000000
        /*0d18*/ 	.short	0x010a
        /*0d1a*/ 	.byte	0x3f
	.zero		1


	//   ....[200]....
        /*0d1c*/ 	.word	0x000067f0
        /*0d20*/ 	.word	0x00000009
        /*0d24*/ 	.word	0x00000000
        /*0d28*/ 	.short	0x010a
        /*0d2a*/ 	.byte	0x3f
	.zero		1


	//   ....[201]....
        /*0d2c*/ 	.word	0x00006840
        /*0d30*/ 	.word	0x00000006
        /*0d34*/ 	.word	0x00000000
        /*0d38*/ 	.short	0x010a
        /*0d3a*/ 	.byte	0x3f
	.zero		1


	//   ....[202]....
        /*0d3c*/ 	.word	0x00006890
        /*0d40*/ 	.word	0x00000009
        /*0d44*/ 	.word	0x00000000
        /*0d48*/ 	.short	0x010a
        /*0d4a*/ 	.byte	0x3f
	.zero		1


	//   ....[203]....
        /*0d4c*/ 	.word	0x000068e0
        /*0d50*/ 	.word	0x00000006
        /*0d54*/ 	.word	0x00000000
        /*0d58*/ 	.short	0x010a
        /*0d5a*/ 	.byte	0x3f
	.zero		1


	//   ....[204]....
        /*0d5c*/ 	.word	0x00006930
        /*0d60*/ 	.word	0x00000009
        /*0d64*/ 	.word	0x00000000
        /*0d68*/ 	.short	0x010a
        /*0d6a*/ 	.byte	0x3f
	.zero		1


	//   ....[205]....
        /*0d6c*/ 	.word	0x00006980
        /*0d70*/ 	.word	0x00000006
        /*0d74*/ 	.word	0x00000000
        /*0d78*/ 	.short	0x010a
        /*0d7a*/ 	.byte	0x3f
	.zero		1


	//   ....[206]....
        /*0d7c*/ 	.word	0x000069d0
        /*0d80*/ 	.word	0x00000009
        /*0d84*/ 	.word	0x00000000
        /*0d88*/ 	.short	0x010a
        /*0d8a*/ 	.byte	0x3f
	.zero		1


	//   ....[207]....
        /*0d8c*/ 	.word	0x00006a20
        /*0d90*/ 	.word	0x00000006
        /*0d94*/ 	.word	0x00000000
        /*0d98*/ 	.short	0x010a
        /*0d9a*/ 	.byte	0x3f
	.zero		1


	//   ....[208]....
        /*0d9c*/ 	.word	0x00006a70
        /*0da0*/ 	.word	0x00000009
        /*0da4*/ 	.word	0x00000000
        /*0da8*/ 	.short	0x010a
        /*0daa*/ 	.byte	0x3f
	.zero		1


	//   ....[209]....
        /*0dac*/ 	.word	0x00006ac0
        /*0db0*/ 	.word	0x00000006
        /*0db4*/ 	.word	0x00000000
        /*0db8*/ 	.short	0x010a
        /*0dba*/ 	.byte	0x3f
	.zero		1


	//   ....[210]....
        /*0dbc*/ 	.word	0x00006b10
        /*0dc0*/ 	.word	0x00000009
        /*0dc4*/ 	.word	0x00000000
        /*0dc8*/ 	.short	0x010a
        /*0dca*/ 	.byte	0x3f
	.zero		1


	//   ....[211]....
        /*0dcc*/ 	.word	0x00006b60
        /*0dd0*/ 	.word	0x00000006
        /*0dd4*/ 	.word	0x00000000
        /*0dd8*/ 	.short	0x010a
        /*0dda*/ 	.byte	0x3f
	.zero		1


	//   ....[212]....
        /*0ddc*/ 	.word	0x00006bb0
        /*0de0*/ 	.word	0x00000009
        /*0de4*/ 	.word	0x00000000
        /*0de8*/ 	.short	0x010a
        /*0dea*/ 	.byte	0x3f
	.zero		1


	//   ....[213]....
        /*0dec*/ 	.word	0x00006c00
        /*0df0*/ 	.word	0x00000006
        /*0df4*/ 	.word	0x00000000
        /*0df8*/ 	.short	0x010a
        /*0dfa*/ 	.byte	0x3f
	.zero		1


	//   ....[214]....
        /*0dfc*/ 	.word	0x00006c50
        /*0e00*/ 	.word	0x00000009
        /*0e04*/ 	.word	0x00000000
        /*0e08*/ 	.short	0x010a
        /*0e0a*/ 	.byte	0x3f
	.zero		1


	//   ....[215]....
        /*0e0c*/ 	.word	0x00006ca0
        /*0e10*/ 	.word	0x00000006
        /*0e14*/ 	.word	0x00000000
        /*0e18*/ 	.short	0x010a
        /*0e1a*/ 	.byte	0x3f
	.zero		1


	//   ....[216]....
        /*0e1c*/ 	.word	0x00006cf0
        /*0e20*/ 	.word	0x00000009
        /*0e24*/ 	.word	0x00000000
        /*0e28*/ 	.short	0x010a
        /*0e2a*/ 	.byte	0x3f
	.zero		1


	//   ....[217]....
        /*0e2c*/ 	.word	0x00006d40
        /*0e30*/ 	.word	0x00000006
        /*0e34*/ 	.word	0x00000000
        /*0e38*/ 	.short	0x010a
        /*0e3a*/ 	.byte	0x3f
	.zero		1


	//   ....[218]....
        /*0e3c*/ 	.word	0x00006d90
        /*0e40*/ 	.word	0x00000009
        /*0e44*/ 	.word	0x00000000
        /*0e48*/ 	.short	0x010a
        /*0e4a*/ 	.byte	0x3f
	.zero		1


	//   ....[219]....
        /*0e4c*/ 	.word	0x00006de0
        /*0e50*/ 	.word	0x00000006
        /*0e54*/ 	.word	0x00000000
        /*0e58*/ 	.short	0x010a
        /*0e5a*/ 	.byte	0x3f
	.zero		1


	//   ....[220]....
        /*0e5c*/ 	.word	0x00006e30
        /*0e60*/ 	.word	0x00000009
        /*0e64*/ 	.word	0x00000000
        /*0e68*/ 	.short	0x010a
        /*0e6a*/ 	.byte	0x3f
	.zero		1


	//   ....[221]....
        /*0e6c*/ 	.word	0x00006e80
        /*0e70*/ 	.word	0x00000006
        /*0e74*/ 	.word	0x00000000
        /*0e78*/ 	.short	0x010a
        /*0e7a*/ 	.byte	0x3f
	.zero		1


	//----- nvinfo : EIATTR_NUM_MBARRIERS
	.align		4
.L_35:
        /*0e7c*/ 	.byte	0x03, 0x38
        /*0e7e*/ 	.short	0x006a


	//----- nvinfo : EIATTR_EXIT_INSTR_OFFSETS
	.align		4
        /*0e80*/ 	.byte	0x04, 0x1c
        /*0e82*/ 	.short	(.L_37 - .L_36)


	//   ....[0]....
.L_36:
        /*0e84*/ 	.word	0x00001790


	//   ....[1]....
        /*0e88*/ 	.word	0x000017f0


	//   ....[2]....
        /*0e8c*/ 	.word	0x00003300


	//   ....[3]....
        /*0e90*/ 	.word	0x00003330


	//   ....[4]....
        /*0e94*/ 	.word	0x00005c90


	//----- nvinfo : EIATTR_MAX_THREADS
	.align		4
.L_37:
        /*0e98*/ 	.byte	0x04, 0x05
        /*0e9a*/ 	.short	(.L_39 - .L_38)
.L_38:
        /*0e9c*/ 	.word	0x00000180
        /*0ea0*/ 	.word	0x00000001
        /*0ea4*/ 	.word	0x00000001


	//----- nvinfo : EIATTR_CRS_STACK_SIZE
	.align		4
.L_39:
        /*0ea8*/ 	.byte	0x04, 0x1e
        /*0eaa*/ 	.short	(.L_41 - .L_40)
.L_40:
        /*0eac*/ 	.word	0x00000000


	//----- nvinfo : EIATTR_CBANK_PARAM_SIZE
	.align		4
.L_41:
        /*0eb0*/ 	.byte	0x03, 0x19
        /*0eb2*/ 	.short	0x0470


	//----- nvinfo : EIATTR_PARAM_CBANK
	.align		4
        /*0eb4*/ 	.byte	0x04, 0x0a
        /*0eb6*/ 	.short	(.L_43 - .L_42)
	.align		4
.L_42:
        /*0eb8*/ 	.word	index@(.nv.constant0._ZN7cutlass13device_kernelINS_4gemm6kernel13GemmUniversalIN4cute5tupleIJiiiiEEENS1_10collective13CollectiveMmaINS1_34MainloopSm90TmaGmmaWarpSpecializedILi50ENS5_IJNS4_1CILi1EEESB_SB_EEENS1_32KernelTmaWarpSpecializedPingpongEEENS5_IJNSA_ILi64EEENSA_ILi8EEENSA_ILi32EEEEEENS_10bfloat16_tENS5_IJlSB_lEEESJ_NS5_IJSB_llEEENS4_8TiledMMAINS4_8MMA_AtomIJNS4_4SM904GMMA26MMA_64x8x16_F32BF16BF16_SSILNSP_5MajorE0ELSR_1ELNSP_7ScaleInE1ELSS_1EEEEEENS4_6LayoutISC_NS5_IJNSA_ILi0EEESW_SW_EEEEENS5_IJNS4_10UnderscoreESZ_SZ_EEEEENS4_13SM90_TMA_LOADENS4_14ComposedLayoutINS4_7SwizzleILi2ELi4ELi3EEENS4_18smem_ptr_flag_bitsILi16EEENSV_INS5_IJSG_SH_EEENS5_IJSH_SB_EEEEEEEvNS4_8identityES12_NS13_INS14_ILi0ELi4ELi3EEES17_NSV_INS5_IJSG_SG_EEENS5_IJSB_SG_EEEEEEEvS1C_EENS_8epilogue10collective6detail29Sm90TmaWarpSpecializedAdapterINS1K_15DefaultEpilogueISJ_SK_SK_NS1J_6thread17LinearCombinationISJ_Li1EffLNS1O_9ScaleType4KindE0ELNS_15FloatRoundStyleE2ESJ_EENS1_15EpilogueDefaultEEEEEvvEEEEvNT_6ParamsE)
        /*0ebc*/ 	.short	0x0210
        /*0ebe*/ 	.short	0x0470


	//----- nvinfo : EIATTR_SW_WAR
	.align		4
.L_43:
        /*0ec0*/ 	.byte	0x04, 0x36
        /*0ec2*/ 	.short	(.L_45 - .L_44)
.L_44:
        /*0ec4*/ 	.word	0x00000008
.L_45:


//--------------------- .nv.callgraph             --------------------------
	.section	.nv.callgraph,"",@"SHT_CUDA_CALLGRAPH"
	.align	4
	.sectionentsize	8
	.align		4
        /*0000*/ 	.word	0x00000000
	.align		4
        /*0004*/ 	.word	0xffffffff
	.align		4
        /*0008*/ 	.word	index@(_ZN7cutlass13device_kernelINS_4gemm6kernel13GemmUniversalIN4cute5tupleIJiiiiEEENS1_10collective13CollectiveMmaINS1_34MainloopSm90TmaGmmaWarpSpecializedILi50ENS5_IJNS4_1CILi1EEESB_SB_EEENS1_32KernelTmaWarpSpecializedPingpongEEENS5_IJNSA_ILi64EEENSA_ILi8EEENSA_ILi32EEEEEENS_10bfloat16_tENS5_IJlSB_lEEESJ_NS5_IJSB_llEEENS4_8TiledMMAINS4_8MMA_AtomIJNS4_4SM904GMMA26MMA_64x8x16_F32BF16BF16_SSILNSP_5MajorE0ELSR_1ELNSP_7ScaleInE1ELSS_1EEEEEENS4_6LayoutISC_NS5_IJNSA_ILi0EEESW_SW_EEEEENS5_IJNS4_10UnderscoreESZ_SZ_EEEEENS4_13SM90_TMA_LOADENS4_14ComposedLayoutINS4_7SwizzleILi2ELi4ELi3EEENS4_18smem_ptr_flag_bitsILi16EEENSV_INS5_IJSG_SH_EEENS5_IJSH_SB_EEEEEEEvNS4_8identityES12_NS13_INS14_ILi0ELi4ELi3EEES17_NSV_INS5_IJSG_SG_EEENS5_IJSB_SG_EEEEEEEvS1C_EENS_8epilogue10collective6detail29Sm90TmaWarpSpecializedAdapterINS1K_15DefaultEpilogueISJ_SK_SK_NS1J_6thread17LinearCombinationISJ_Li1EffLNS1O_9ScaleType4KindE0ELNS_15FloatRoundStyleE2ESJ_EENS1_15EpilogueDefaultEEEEEvvEEEEvNT_6ParamsE)
	.align		4
        /*000c*/ 	.word	index@(__assertfail)
	.align		4
        /*0010*/ 	.word	0x00000000
	.align		4
        /*0014*/ 	.word	0xfffffffe
	.align		4
        /*0018*/ 	.word	0x00000000
	.align		4
        /*001c*/ 	.word	0xfffffffd
	.align		4
        /*0020*/ 	.word	0x00000000
	.align		4
        /*0024*/ 	.word	0xfffffffc


//--------------------- .nv.constant4             --------------------------
	.section	.nv.constant4,"a",@progbits
	.align	8
	.align		8
.nv.constant4:
        /*0000*/ 	.dword	__assertfail
	.align		8
        /*0008*/ 	.dword	__unnamed_1
	.align		8
        /*0010*/ 	.dword	_ZN39_INTERNAL_c044ce86_4_k_cu_7a99c0be_27674cuda3std3__45__cpo5beginE
	.align		8
        /*0018*/ 	.dword	_ZN39_INTERNAL_c044ce86_4_k_cu_7a99c0be_27674cuda3std3__45__cpo3endE
	.align		8
        /*0020*/ 	.dword	_ZN39_INTERNAL_c044ce86_4_k_cu_7a99c0be_27674cuda3std3__45__cpo6cbeginE
	.align		8
        /*0028*/ 	.dword	_ZN39_INTERNAL_c044ce86_4_k_cu_7a99c0be_27674cuda3std3__45__cpo4cendE
	.align		8
        /*0030*/ 	.dword	_ZN39_INTERNAL_c044ce86_4_k_cu_7a99c0be_27674cuda3std3__441_GLOBAL__N__c044ce86_4_k_cu_7a99c0be_27676ignoreE
	.align		8
        /*0038*/ 	.dword	_ZN39_INTERNAL_c044ce86_4_k_cu_7a99c0be_27674cuda3std3__419piecewise_constructE
	.align		8
        /*0040*/ 	.dword	_ZN39_INTERNAL_c044ce86_4_k_cu_7a99c0be_27674cuda3std3__48in_placeE
	.align		8
        /*0048*/ 	.dword	_ZN39_INTERNAL_c044ce86_4_k_cu_7a99c0be_27674cuda3std6ranges3__45__cpo4swapE
	.align		8
        /*0050*/ 	.dword	_ZN39_INTERNAL_c044ce86_4_k_cu_7a99c0be_27674cuda3std6ranges3__45__cpo9iter_moveE
	.align		8
        /*0058*/ 	.dword	_ZN39_INTERNAL_c044ce86_4_k_cu_7a99c0be_27674cute7productE
	.align		8
        /*0060*/ 	.dword	_ZN39_INTERNAL_c044ce86_4_k_cu_7a99c0be_27674cute1_E
	.align		8
        /*0068*/ 	.dword	$str$22
	.align		8
        /*0070*/ 	.dword	$str$23


//--------------------- .text._ZN7cutlass13device_kernelINS_4gemm6kernel13GemmUniversalIN4cute5tupleIJiiiiEEENS1_10collective13CollectiveMmaINS1_34MainloopSm90TmaGmmaWarpSpecializedILi50ENS5_IJNS4_1CILi1EEESB_SB_EEENS1_32KernelTmaWarpSpecializedPingpongEEENS5_IJNSA_ILi64EEENSA_ILi8EEENSA_ILi32EEEEEENS_10bfloat16_tENS5_IJlSB_lEEESJ_NS5_IJSB_llEEENS4_8TiledMMAINS4_8MMA_AtomIJNS4_4SM904GMMA26MMA_64x8x16_F32BF16BF16_SSILNSP_5MajorE0ELSR_1ELNSP_7ScaleInE1ELSS_1EEEEEENS4_6LayoutISC_NS5_IJNSA_ILi0EEESW_SW_EEEEENS5_IJNS4_10UnderscoreESZ_SZ_EEEEENS4_13SM90_TMA_LOADENS4_14ComposedLayoutINS4_7SwizzleILi2ELi4ELi3EEENS4_18smem_ptr_flag_bitsILi16EEENSV_INS5_IJSG_SH_EEENS5_IJSH_SB_EEEEEEEvNS4_8identityES12_NS13_INS14_ILi0ELi4ELi3EEES17_NSV_INS5_IJSG_SG_EEENS5_IJSB_SG_EEEEEEEvS1C_EENS_8epilogue10collective6detail29Sm90TmaWarpSpecializedAdapterINS1K_15DefaultEpilogueISJ_SK_SK_NS1J_6thread17LinearCombinationISJ_Li1EffLNS1O_9ScaleType4KindE0ELNS_15FloatRoundStyleE2ESJ_EENS1_15EpilogueDefaultEEEEEvvEEEEvNT_6ParamsE --------------------------
	.section	.text._ZN7cutlass13device_kernelINS_4gemm6kernel13GemmUniversalIN4cute5tupleIJiiiiEEENS1_10collective13CollectiveMmaINS1_34MainloopSm90TmaGmmaWarpSpecializedILi50ENS5_IJNS4_1CILi1EEESB_SB_EEENS1_32KernelTmaWarpSpecializedPingpongEEENS5_IJNSA_ILi64EEENSA_ILi8EEENSA_ILi32EEEEEENS_10bfloat16_tENS5_IJlSB_lEEESJ_NS5_IJSB_llEEENS4_8TiledMMAINS4_8MMA_AtomIJNS4_4SM904GMMA26MMA_64x8x16_F32BF16BF16_SSILNSP_5MajorE0ELSR_1ELNSP_7ScaleInE1ELSS_1EEEEEENS4_6LayoutISC_NS5_IJNSA_ILi0EEESW_SW_EEEEENS5_IJNS4_10UnderscoreESZ_SZ_EEEEENS4_13SM90_TMA_LOADENS4_14ComposedLayoutINS4_7SwizzleILi2ELi4ELi3EEENS4_18smem_ptr_flag_bitsILi16EEENSV_INS5_IJSG_SH_EEENS5_IJSH_SB_EEEEEEEvNS4_8identityES12_NS13_INS14_ILi0ELi4ELi3EEES17_NSV_INS5_IJSG_SG_EEENS5_IJSB_SG_EEEEEEEvS1C_EENS_8epilogue10collective6detail29Sm90TmaWarpSpecializedAdapterINS1K_15DefaultEpilogueISJ_SK_SK_NS1J_6thread17LinearCombinationISJ_Li1EffLNS1O_9ScaleType4KindE0ELNS_15FloatRoundStyleE2ESJ_EENS1_15EpilogueDefaultEEEEEvvEEEEvNT_6ParamsE,"ax",@progbits
	.align	128
.text._ZN7cutlass13device_kernelINS_4gemm6kernel13GemmUniversalIN4cute5tupleIJiiiiEEENS1_10collective13CollectiveMmaINS1_34MainloopSm90TmaGmmaWarpSpecializedILi50ENS5_IJNS4_1CILi1EEESB_SB_EEENS1_32KernelTmaWarpSpecializedPingpongEEENS5_IJNSA_ILi64EEENSA_ILi8EEENSA_ILi32EEEEEENS_10bfloat16_tENS5_IJlSB_lEEESJ_NS5_IJSB_llEEENS4_8TiledMMAINS4_8MMA_AtomIJNS4_4SM904GMMA26MMA_64x8x16_F32BF16BF16_SSILNSP_5MajorE0ELSR_1ELNSP_7ScaleInE1ELSS_1EEEEEENS4_6LayoutISC_NS5_IJNSA_ILi0EEESW_SW_EEEEENS5_IJNS4_10UnderscoreESZ_SZ_EEEEENS4_13SM90_TMA_LOADENS4_14ComposedLayoutINS4_7SwizzleILi2ELi4ELi3EEENS4_18smem_ptr_flag_bitsILi16EEENSV_INS5_IJSG_SH_EEENS5_IJSH_SB_EEEEEEEvNS4_8identityES12_NS13_INS14_ILi0ELi4ELi3EEES17_NSV_INS5_IJSG_SG_EEENS5_IJSB_SG_EEEEEEEvS1C_EENS_8epilogue10collective6detail29Sm90TmaWarpSpecializedAdapterINS1K_15DefaultEpilogueISJ_SK_SK_NS1J_6thread17LinearCombinationISJ_Li1EffLNS1O_9ScaleType4KindE0ELNS_15FloatRoundStyleE2ESJ_EENS1_15EpilogueDefaultEEEEEvvEEEEvNT_6ParamsE:
        .type           _ZN7cutlass13device_kernelINS_4gemm6kernel13GemmUniversalIN4cute5tupleIJiiiiEEENS1_10collective13CollectiveMmaINS1_34MainloopSm90TmaGmmaWarpSpecializedILi50ENS5_IJNS4_1CILi1EEESB_SB_EEENS1_32KernelTmaWarpSpecializedPingpongEEENS5_IJNSA_ILi64EEENSA_ILi8EEENSA_ILi32EEEEEENS_10bfloat16_tENS5_IJlSB_lEEESJ_NS5_IJSB_llEEENS4_8TiledMMAINS4_8MMA_AtomIJNS4_4SM904GMMA26MMA_64x8x16_F32BF16BF16_SSILNSP_5MajorE0ELSR_1ELNSP_7ScaleInE1ELSS_1EEEEEENS4_6LayoutISC_NS5_IJNSA_ILi0EEESW_SW_EEEEENS5_IJNS4_10UnderscoreESZ_SZ_EEEEENS4_13SM90_TMA_LOADENS4_14ComposedLayoutINS4_7SwizzleILi2ELi4ELi3EEENS4_18smem_ptr_flag_bitsILi16EEENSV_INS5_IJSG_SH_EEENS5_IJSH_SB_EEEEEEEvNS4_8identityES12_NS13_INS14_ILi0ELi4ELi3EEES17_NSV_INS5_IJSG_SG_EEENS5_IJSB_SG_EEEEEEEvS1C_EENS_8epilogue10collective6detail29Sm90TmaWarpSpecializedAdapterINS1K_15DefaultEpilogueISJ_SK_SK_NS1J_6thread17LinearCombinationISJ_Li1EffLNS1O_9ScaleType4KindE0ELNS_15FloatRoundStyleE2ESJ_EENS1_15EpilogueDefaultEEEEEvvEEEEvNT_6ParamsE,@function
        .size           _ZN7cutlass13device_kernelINS_4gemm6kernel13GemmUniversalIN4cute5tupleIJiiiiEEENS1_10collective13CollectiveMmaINS1_34MainloopSm90TmaGmmaWarpSpecializedILi50ENS5_IJNS4_1CILi1EEESB_SB_EEENS1_32KernelTmaWarpSpecializedPingpongEEENS5_IJNSA_ILi64EEENSA_ILi8EEENSA_ILi32EEEEEENS_10bfloat16_tENS5_IJlSB_lEEESJ_NS5_IJSB_llEEENS4_8TiledMMAINS4_8MMA_AtomIJNS4_4SM904GMMA26MMA_64x8x16_F32BF16BF16_SSILNSP_5MajorE0ELSR_1ELNSP_7ScaleInE1ELSS_1EEEEEENS4_6LayoutISC_NS5_IJNSA_ILi0EEESW_SW_EEEEENS5_IJNS4_10UnderscoreESZ_SZ_EEEEENS4_13SM90_TMA_LOADENS4_14ComposedLayoutINS4_7SwizzleILi2ELi4ELi3EEENS4_18smem_ptr_flag_bitsILi16EEENSV_INS5_IJSG_SH_EEENS5_IJSH_SB_EEEEEEEvNS4_8identityES12_NS13_INS14_ILi0ELi4ELi3EEES17_NSV_INS5_IJSG_SG_EEENS5_IJSB_SG_EEEEEEEvS1C_EENS_8epilogue10collective6detail29Sm90TmaWarpSpecializedAdapterINS1K_15DefaultEpilogueISJ_SK_SK_NS1J_6thread17LinearCombinationISJ_Li1EffLNS1O_9ScaleType4KindE0ELNS_15FloatRoundStyleE2ESJ_EENS1_15EpilogueDefaultEEEEEvvEEEEvNT_6ParamsE,(.L_x_170 - _ZN7cutlass13device_kernelINS_4gemm6kernel13GemmUniversalIN4cute5tupleIJiiiiEEENS1_10collective13CollectiveMmaINS1_34MainloopSm90TmaGmmaWarpSpecializedILi50ENS5_IJNS4_1CILi1EEESB_SB_EEENS1_32KernelTmaWarpSpecializedPingpongEEENS5_IJNSA_ILi64EEENSA_ILi8EEENSA_ILi32EEEEEENS_10bfloat16_tENS5_IJlSB_lEEESJ_NS5_IJSB_llEEENS4_8TiledMMAINS4_8MMA_AtomIJNS4_4SM904GMMA26MMA_64x8x16_F32BF16BF16_SSILNSP_5MajorE0ELSR_1ELNSP_7ScaleInE1ELSS_1EEEEEENS4_6LayoutISC_NS5_IJNSA_ILi0EEESW_SW_EEEEENS5_IJNS4_10UnderscoreESZ_SZ_EEEEENS4_13SM90_TMA_LOADENS4_14ComposedLayoutINS4_7SwizzleILi2ELi4ELi3EEENS4_18smem_ptr_flag_bitsILi16EEENSV_INS5_IJSG_SH_EEENS5_IJSH_SB_EEEEEEEvNS4_8identityES12_NS13_INS14_ILi0ELi4ELi3EEES17_NSV_INS5_IJSG_SG_EEENS5_IJSB_SG_EEEEEEEvS1C_EENS_8epilogue10collective6detail29Sm90TmaWarpSpecializedAdapterINS1K_15DefaultEpilogueISJ_SK_SK_NS1J_6thread17LinearCombinationISJ_Li1EffLNS1O_9ScaleType4KindE0ELNS_15FloatRoundStyleE2ESJ_EENS1_15EpilogueDefaultEEEEEvvEEEEvNT_6ParamsE)
        .other          _ZN7cutlass13device_kernelINS_4gemm6kernel13GemmUniversalIN4cute5tupleIJiiiiEEENS1_10collective13CollectiveMmaINS1_34MainloopSm90TmaGmmaWarpSpecializedILi50ENS5_IJNS4_1CILi1EEESB_SB_EEENS1_32KernelTmaWarpSpecializedPingpongEEENS5_IJNSA_ILi64EEENSA_ILi8EEENSA_ILi32EEEEEENS_10bfloat16_tENS5_IJlSB_lEEESJ_NS5_IJSB_llEEENS4_8TiledMMAINS4_8MMA_AtomIJNS4_4SM904GMMA26MMA_64x8x16_F32BF16BF16_SSILNSP_5MajorE0ELSR_1ELNSP_7ScaleInE1ELSS_1EEEEEENS4_6LayoutISC_NS5_IJNSA_ILi0EEESW_SW_EEEEENS5_IJNS4_10UnderscoreESZ_SZ_EEEEENS4_13SM90_TMA_LOADENS4_14ComposedLayoutINS4_7SwizzleILi2ELi4ELi3EEENS4_18smem_ptr_flag_bitsILi16EEENSV_INS5_IJSG_SH_EEENS5_IJSH_SB_EEEEEEEvNS4_8identityES12_NS13_INS14_ILi0ELi4ELi3EEES17_NSV_INS5_IJSG_SG_EEENS5_IJSB_SG_EEEEEEEvS1C_EENS_8epilogue10collective6detail29Sm90TmaWarpSpecializedAdapterINS1K_15DefaultEpilogueISJ_SK_SK_NS1J_6thread17LinearCombinationISJ_Li1EffLNS1O_9ScaleType4KindE0ELNS_15FloatRoundStyleE2ESJ_EENS1_15EpilogueDefaultEEEEEvvEEEEvNT_6ParamsE,@"STO_CUDA_ENTRY STV_DEFAULT"
_ZN7cutlass13device_kernelINS_4gemm6kernel13GemmUniversalIN4cute5tupleIJiiiiEEENS1_10collective13CollectiveMmaINS1_34MainloopSm90TmaGmmaWarpSpecializedILi50ENS5_IJNS4_1CILi1EEESB_SB_EEENS1_32KernelTmaWarpSpecializedPingpongEEENS5_IJNSA_ILi64EEENSA_ILi8EEENSA_ILi32EEEEEENS_10bfloat16_tENS5_IJlSB_lEEESJ_NS5_IJSB_llEEENS4_8TiledMMAINS4_8MMA_AtomIJNS4_4SM904GMMA26MMA_64x8x16_F32BF16BF16_SSILNSP_5MajorE0ELSR_1ELNSP_7ScaleInE1ELSS_1EEEEEENS4_6LayoutISC_NS5_IJNSA_ILi0EEESW_SW_EEEEENS5_IJNS4_10UnderscoreESZ_SZ_EEEEENS4_13SM90_TMA_LOADENS4_14ComposedLayoutINS4_7SwizzleILi2ELi4ELi3EEENS4_18smem_ptr_flag_bitsILi16EEENSV_INS5_IJSG_SH_EEENS5_IJSH_SB_EEEEEEEvNS4_8identityES12_NS13_INS14_ILi0ELi4ELi3EEES17_NSV_INS5_IJSG_SG_EEENS5_IJSB_SG_EEEEEEEvS1C_EENS_8epilogue10collective6detail29Sm90TmaWarpSpecializedAdapterINS1K_15DefaultEpilogueISJ_SK_SK_NS1J_6thread17LinearCombinationISJ_Li1EffLNS1O_9ScaleType4KindE0ELNS_15FloatRoundStyleE2ESJ_EENS1_15EpilogueDefaultEEEEEvvEEEEvNT_6ParamsE:
[----:B------:R-:W0:Y:S01]  /*0000*/  LDC R1, c[0x0][0x28] ;  /* 0x00000a00ff017b82 */ /* 0x000e220000000800 */
[----:B------:R-:W1:Y:S01]  /*0010*/  S2R R2, SR_TID.X ;  /* 0x0000000000027919 */ /* 0x000e620000002100 */
[----:B------:R-:W-:Y:S01]  /*0020*/  ELECT P0, URZ, PT ;  /* 0x00000000003f782f */ /* 0x000fe20003800000 */
[----:B------:R-:W-:Y:S01]  /*0030*/  BSSY B0, `(.L_x_0) ;  /* 0x000000f000007945 */ /* 0x000fe20003800000 */
[--C-:B-1----:R-:W-:Y:S02]  /*0040*/  SHF.R.U32.HI R0, RZ, 0x5, R2.reuse ;  /* 0x00000005ff007819 */ /* 0x102fe40000011602 */
[----:B------:R-:W-:-:S03]  /*0050*/  SHF.R.U32.HI R5, RZ, 0x7, R2 ;  /* 0x00000007ff057819 */ /* 0x000fc60000011602 */
[----:B------:R-:W1:Y:S04]  /*0060*/  SHFL.IDX PT, R3, R0, RZ, 0x1f ;  /* 0x00001fff00037589 */ /* 0x000e6800000e0000 */
[----:B------:R2:W3:Y:S01]  /*0070*/  SHFL.IDX PT, R6, R5, RZ, 0x1f ;  /* 0x00001fff05067589 */ /* 0x0004e200000e0000 */
[----:B-1----:R-:W-:-:S13]  /*0080*/  ISETP.NE.OR P0, PT, R3, RZ, !P0 ;  /* 0x000000ff0300720c */ /* 0x002fda0004705670 */
[----:B0-23--:R-:W-:Y:S05]  /*0090*/  @P0 BRA `(.L_x_1) ;  /* 0x0000000000200947 */ /* 0x00dfea0003800000 */
[----:B------:R-:W-:Y:S02]  /*00a0*/  ULDC.64 UR4, c[0x0][0x198] ;  /* 0x0000660000047ab9 */ /* 0x000fe40000000a00 */
[----:B------:R-:W-:Y:S02]  /*00b0*/  UIADD3 UR6, UP0, UR4, 0xf0, URZ ;  /* 0x000000f004067890 */ /* 0x000fe4000ff1e03f */
[----:B------:R-:W-:Y:S02]  /*00c0*/  UIADD3 UR4, UP1, UR4, 0x1f0, URZ ;  /* 0x000001f004047890 */ /* 0x000fe4000ff3e03f */
[----:B------:R-:W-:Y:S02]  /*00d0*/  UIADD3.X UR7, URZ, UR5, URZ, UP0, !UPT ;  /* 0x000000053f077290 */ /* 0x000fe400087fe43f */
[----:B------:R-:W-:-:S07]  /*00e0*/  UIADD3.X UR5, URZ, UR5, URZ, UP1, !UPT ;  /* 0x000000053f057290 */ /* 0x000fce0008ffe43f */
[----:B------:R0:W-:Y:S02]  /*00f0*/  UTMACCTL.PF [UR6] ;  /* 0x00000000060079b9 */ /* 0x0001e40008040000 */
[----:B------:R0:W-:Y:S02]  /*0100*/  UTMACCTL.PF [UR4] ;  /* 0x00000000040079b9 */ /* 0x0001e40008040000 */
[----:B0-----:R-:W-:Y:S01]  /*0110*/  NOP ;  /* 0x0000000000007918 */ /* 0x001fe20000000000 */
.L_x_1:
[----:B------:R-:W-:Y:S05]  /*0120*/  BSYNC B0 ;  /* 0x0000000000007941 */ /* 0x000fea0003800000 */
.L_x_0:
[----:B------:R-:W0:Y:S02]  /*0130*/  SHFL.IDX PT, R4, R0, RZ, 0x1f ;  /* 0x00001fff00047589 */ /* 0x000e2400000e0000 */
[----:B0-----:R-:W-:-:S13]  /*0140*/  ISETP.NE.AND P0, PT, R4, RZ, PT ;  /* 0x000000ff0400720c */ /* 0x001fda0003f05270 */
[----:B------:R-:W-:Y:S05]  /*0150*/  @P0 BRA `(.L_x_2) ;  /* 0x0000000400d40947 */ /* 0x000fea0003800000 */
[----:B------:R-:W-:Y:S01]  /*0160*/  ELECT P0, URZ, PT ;  /* 0x00000000003f782f */ /* 0x000fe20003800000 */
[----:B------:R-:W-:-:S12]  /*0170*/  BSSY B0, `(.L_x_2) ;  /* 0x0000073000007945 */ /* 0x000fd80003800000 */
[----:B------:R-:W-:Y:S05]  /*0180*/  @!P0 BRA `(.L_x_3) ;  /* 0x0000000400c48947 */ /* 0x000fea0003800000 */
[----:B------:R-:W0:Y:S01]  /*0190*/  S2UR UR8, SR_CgaCtaId ;  /* 0x00000000000879c3 */ /* 0x000e220000008800 */
[----:B------:R-:W-:Y:S01]  /*01a0*/  UMOV UR4, 0x400 ;  /* 0x0000040000047882 */ /* 0x000fe20000000000 */
[----:B------:R-:W-:Y:S01]  /*01b0*/  UMOV UR5, 0x1 ;  /* 0x0000000100057882 */ /* 0x000fe20000000000 */
[----:B------:R-:W-:Y:S02]  /*01c0*/  UMOV UR6, 0x80 ;  /* 0x0000008000067882 */ /* 0x000fe40000000000 */
[----:B------:R-:W-:-:S04]  /*01d0*/  UIADD3 UR6, -UR6, 0x100000, URZ ;  /* 0x0010000006067890 */ /* 0x000fc8000fffe13f */
[----:B------:R-:W-:Y:S02]  /*01e0*/  USHF.L.U32 UR7, UR6, 0xb, URZ ;  /* 0x0000000b06077899 */ /* 0x000fe4000800063f */
[----:B------:R-:W-:Y:S02]  /*01f0*/  USHF.L.U32 UR6, UR6, 0x1, URZ ;  /* 0x0000000106067899 */ /* 0x000fe4000800063f */
[----:B0-----:R-:W-:Y:S02]  /*0200*/  ULEA UR8, UR8, UR4, 0x18 ;  /* 0x0000000408087291 */ /* 0x001fe4000f8ec03f */
[----:B------:R-:W-:-:S04]  /*0210*/  UIADD3 UR4, -UR5, 0x100000, URZ ;  /* 0x0010000005047890 */ /* 0x000fc8000fffe13f */
[----:B------:R-:W-:Y:S02]  /*0220*/  USHF.L.U32 UR5, UR4, 0xb, URZ ;  /* 0x0000000b04057899 */ /* 0x000fe4000800063f */
[----:B------:R-:W-:Y:S01]  /*0230*/  USHF.L.U32 UR4, UR4, 0x1, URZ ;  /* 0x0000000104047899 */ /* 0x000fe2000800063f */
[----:B------:R-:W0:Y:S11]  /*0240*/  FENCE.VIEW.ASYNC.S ;  /* 0x00000000000073c6 */ /* 0x000e360000000000 */
[----:B0-----:R0:W1:Y:S01]  /*0250*/  SYNCS.EXCH.64 URZ, [UR8], UR4 ;  /* 0x00000004083f75b2 */ /* 0x0010620008000100 */
[----:B------:R0:W2:Y:S01]  /*0260*/  SYNCS.EXCH.64 URZ, [UR8+0x190], UR6 ;  /* 0x00019006083f75b2 */ /* 0x0000a20008000100 */
[----:B------:R0:W3:Y:S01]  /*0270*/  SYNCS.EXCH.64 URZ, [UR8+0x8], UR4 ;  /* 0x00000804083f75b2 */ /* 0x0000e20008000100 */
[----:B------:R0:W4:Y:S01]  /*0280*/  SYNCS.EXCH.64 URZ, [UR8+0x198], UR6 ;  /* 0x00019806083f75b2 */ /* 0x0001220008000100 */
[----:B------:R0:W0:Y:S01]  /*0290*/  SYNCS.EXCH.64 URZ, [UR8+0x10], UR4 ;  /* 0x00001004083f75b2 */ /* 0x0000220008000100 */
        /* <DEDUP_REMOVED lines=95> */
[----:B-1234-:R-:W-:Y:S01]  /*0890*/  NOP ;  /* 0x0000000000007918 */ /* 0x01efe20000000000 */
.L_x_3:
[----:B0-----:R-:W-:Y:S05]  /*08a0*/  BSYNC B0 ;  /* 0x0000000000007941 */ /* 0x001fea0003800000 */
.L_x_2:
[----:B------:R-:W0:Y:S01]  /*08b0*/  SHFL.IDX PT, R7, R0, RZ, 0x1f ;  /* 0x00001fff00077589 */ /* 0x000e2200000e0000 */
[----:B------:R-:W-:Y:S01]  /*08c0*/  ELECT P0, URZ, PT ;  /* 0x00000000003f782f */ /* 0x000fe20003800000 */
[----:B------:R-:W-:Y:S01]  /*08d0*/  NOP ;  /* 0x0000000000007918 */ /* 0x000fe20000000000 */
[----:B------:R-:W-:Y:S01]  /*08e0*/  ELECT P1, URZ, PT ;  /* 0x00000000003f782f */ /* 0x000fe20003820000 */
[----:B------:R-:W1:Y:S01]  /*08f0*/  SHFL.IDX PT, R4, R0, RZ, 0x1f ;  /* 0x00001fff00047589 */ /* 0x000e6200000e0000 */
[----:B------:R-:W-:Y:S01]  /*0900*/  UMOV UR4, 0x20 ;  /* 0x0000002000047882 */ /* 0x000fe20000000000 */
[----:B------:R-:W-:Y:S01]  /*0910*/  UMOV UR11, 0x80 ;  /* 0x00000080000b7882 */ /* 0x000fe20000000000 */
[----:B------:R-:W-:Y:S01]  /*0920*/  NOP ;  /* 0x0000000000007918 */ /* 0x000fe20000000000 */
[----:B------:R-:W2:Y:S01]  /*0930*/  SHFL.IDX PT, R5, R5, RZ, 0x1f ;  /* 0x00001fff05057589 */ /* 0x000ea200000e0000 */
[C---:B------:R-:W-:Y:S01]  /*0940*/  VIADD R37, R6.reuse, 0xffffffff ;  /* 0xffffffff06257836 */ /* 0x040fe20000000000 */
[----:B------:R-:W-:Y:S01]  /*0950*/  ULDC.64 UR36, c[0x0][0x208] ;  /* 0x0000820000247ab9 */ /* 0x000fe20000000a00 */
[----:B------:R-:W-:-:S03]  /*0960*/  ISETP.NE.AND P2, PT, R6, RZ, PT ;  /* 0x000000ff0600720c */ /* 0x000fc60003f45270 */
[----:B------:R-:W-:Y:S02]  /*0970*/  ISETP.GE.U32.AND P3, PT, R37, 0x2, PT ;  /* 0x000000022500780c */ /* 0x000fe40003f66070 */
[----:B0-----:R-:W-:Y:S02]  /*0980*/  ISETP.NE.OR P0, PT, R7, RZ, !P0 ;  /* 0x000000ff0700720c */ /* 0x001fe40004705670 */
[----:B-1----:R-:W-:Y:S02]  /*0990*/  ISETP.NE.OR P1, PT, R4, RZ, !P1 ;  /* 0x000000ff0400720c */ /* 0x002fe40004f25670 */
[----:B------:R-:W-:Y:S02]  /*09a0*/  SHF.R.S32.HI R4, RZ, 0x1f, R3 ;  /* 0x0000001fff047819 */ /* 0x000fe40000011403 */
[----:B--2---:R-:W-:Y:S02]  /*09b0*/  R2UR UR43, R5 ;  /* 0x00000000052b72ca */ /* 0x004fe400000e0000 */
[----:B------:R-:W-:-:S05]  /*09c0*/  LEA.HI R4, R4, R3, RZ, 0x2 ;  /* 0x0000000304047211 */ /* 0x000fca00078f10ff */
[----:B------:R-:W-:Y:S01]  /*09d0*/  VOTEU.ALL UP0, P0 ;  /* 0x00000000003f7886 */ /* 0x000fe20000000000 */
[----:B------:R-:W-:Y:S01]  /*09e0*/  LOP3.LUT R4, R4, 0xfffffffc, RZ, 0xc0, !PT ;  /* 0xfffffffc04047812 */ /* 0x000fe200078ec0ff */
[----:B------:R-:W-:-:S03]  /*09f0*/  VOTEU.ALL UP1, P1 ;  /* 0x00000000003f7886 */ /* 0x000fc60000820000 */
[----:B------:R-:W0:Y:S01]  /*0a00*/  @!UP0 S2UR UR7, SR_CgaCtaId ;  /* 0x00000000000789c3 */ /* 0x000e220000008800 */
[----:B------:R-:W-:Y:S01]  /*0a10*/  @!UP0 UMOV UR6, 0x400 ;  /* 0x0000040000068882 */ /* 0x000fe20000000000 */
[----:B------:R-:W-:-:S04]  /*0a20*/  @!UP0 UIADD3 UR4, -UR4, 0x100000, URZ ;  /* 0x0010000004048890 */ /* 0x000fc8000fffe13f */
[----:B------:R-:W-:Y:S02]  /*0a30*/  @!UP0 USHF.L.U32 UR5, UR4, 0xb, URZ ;  /* 0x0000000b04058899 */ /* 0x000fe4000800063f */
[----:B------:R-:W-:Y:S01]  /*0a40*/  @!UP0 USHF.L.U32 UR4, UR4, 0x1, URZ ;  /* 0x0000000104048899 */ /* 0x000fe2000800063f */
[----:B------:R-:W-:Y:S01]  /*0a50*/  IMAD.IADD R0, R3, 0x1, -R4 ;  /* 0x0000000103007824 */ /* 0x000fe200078e0a04 */
[----:B------:R-:W-:Y:S01]  /*0a60*/  @!UP1 UMOV UR9, 0x400 ;  /* 0x0000040000099882 */ /* 0x000fe20000000000 */
[----:B------:R-:W-:Y:S01]  /*0a70*/  VOTEU.ALL UP2, P1 ;  /* 0x00000000003f7886 */ /* 0x000fe20000840000 */
[----:B------:R-:W-:Y:S01]  /*0a80*/  VOTEU.ALL UP3, P1 ;  /* 0x00000000003f7886 */ /* 0x000fe20000860000 */
[----:B------:R-:W-:Y:S01]  /*0a90*/  VOTEU.ALL UP4, P1 ;  /* 0x00000000003f7886 */ /* 0x000fe20000880000 */
[----:B------:R-:W1:Y:S01]  /*0aa0*/  @!UP1 S2UR UR10, SR_CgaCtaId ;  /* 0x00000000000a99c3 */ /* 0x000e620000008800 */
[----:B------:R-:W-:Y:S01]  /*0ab0*/  VOTEU.ALL UP5, P1 ;  /* 0x00000000003f7886 */ /* 0x000fe200008a0000 */
[----:B------:R-:W-:-:S04]  /*0ac0*/  SHF.R.S32.HI R3, RZ, 0x1f, R2 ;  /* 0x0000001fff037819 */ /* 0x000fc80000011402 */
[----:B------:R-:W-:-:S04]  /*0ad0*/  LEA.HI R3, R3, R2, RZ, 0x7 ;  /* 0x0000000203037211 */ /* 0x000fc800078f38ff */
[----:B------:R-:W-:-:S05]  /*0ae0*/  LOP3.LUT R3, R3, 0xffffff80, RZ, 0xc0, !PT ;  /* 0xffffff8003037812 */ /* 0x000fca00078ec0ff */
[----:B------:R-:W-:Y:S01]  /*0af0*/  IMAD.IADD R3, R2, 0x1, -R3 ;  /* 0x0000000102037824 */ /* 0x000fe200078e0a03 */
[----:B0-----:R-:W-:Y:S02]  /*0b00*/  @!UP0 ULEA UR8, UR7, UR6, 0x18 ;  /* 0x0000000607088291 */ /* 0x001fe4000f8ec03f */
[----:B------:R-:W-:-:S04]  /*0b10*/  @!UP1 UIADD3 UR6, -UR11, 0x100000, URZ ;  /* 0x001000000b069890 */ /* 0x000fc8000fffe13f */
[----:B------:R-:W-:Y:S02]  /*0b20*/  @!UP1 USHF.L.U32 UR7, UR6, 0xb, URZ ;  /* 0x0000000b06079899 */ /* 0x000fe4000800063f */
[----:B------:R-:W-:Y:S01]  /*0b30*/  @!UP1 USHF.L.U32 UR6, UR6, 0x1, URZ ;  /* 0x0000000106069899 */ /* 0x000fe2000800063f */
[----:B------:R-:W-:Y:S01]  /*0b40*/  VOTEU.ALL UP0, P0 ;  /* 0x00000000003f7886 */ /* 0x000fe20000000000 */
[----:B-1----:R-:W-:Y:S01]  /*0b50*/  @!UP1 ULEA UR9, UR10, UR9, 0x18 ;  /* 0x000000090a099291 */ /* 0x002fe2000f8ec03f */
[----:B------:R-:W-:Y:S02]  /*0b60*/  VOTEU.ALL UP1, P0 ;  /* 0x00000000003f7886 */ /* 0x000fe40000020000 */
[----:B------:R-:W-:Y:S01]  /*0b70*/  ULDC.64 UR10, c[0x0][0x598] ;  /* 0x00016600000a7ab9 */ /* 0x000fe20000000a00 */
[----:B------:R-:W-:Y:S01]  /*0b80*/  ISETP.NE.AND P0, PT, R0, 0x3, PT ;  /* 0x000000030000780c */ /* 0x000fe20003f05270 */
[----:B------:R-:W0:Y:S02]  /*0b90*/  FENCE.VIEW.ASYNC.S ;  /* 0x00000000000073c6 */ /* 0x000e240000000000 */
[----:B0-----:R0:W1:Y:S01]  /*0ba0*/  @!UP0 SYNCS.EXCH.64 URZ, [UR8+0x350], UR4 ;  /* 0x00035004083f85b2 */ /* 0x0010620008000100 */
[----:B------:R-:W-:-:S02]  /*0bb0*/  ISETP.NE.U32.AND P1, PT, RZ, UR10, PT ;  /* 0x0000000aff007c0c */ /* 0x000fc4000bf25070 */
[----:B------:R-:W-:Y:S02]  /*0bc0*/  ISETP.EQ.OR P0, PT, R0, RZ, !P0 ;  /* 0x000000ff0000720c */ /* 0x000fe40004702670 */
[----:B------:R-:W-:Y:S02]  /*0bd0*/  ISETP.NE.AND.EX P1, PT, RZ, UR11, PT, P1 ;  /* 0x0000000bff007c0c */ /* 0x000fe4000bf25310 */
[----:B------:R-:W-:-:S04]  /*0be0*/  ISETP.EQ.AND P0, PT, R6, RZ, P0 ;  /* 0x000000ff0600720c */ /* 0x000fc80000702270 */
[----:B------:R-:W-:-:S04]  /*0bf0*/  SEL R18, RZ, 0x1, !P0 ;  /* 0x00000001ff127807 */ /* 0x000fc80004000000 */
[----:B------:R-:W-:Y:S01]  /*0c00*/  SEL R18, R18, 0x2, P3 ;  /* 0x0000000212127807 */ /* 0x000fe20001800000 */
[----:B------:R0:W1:Y:S01]  /*0c10*/  @!UP1 SYNCS.EXCH.64 URZ, [UR8+0x358], UR4 ;  /* 0x00035804083f95b2 */ /* 0x0000620008000100 */
[----:B------:R-:W-:Y:S01]  /*0c20*/  NOP ;  /* 0x0000000000007918 */ /* 0x000fe20000000000 */
[----:B------:R0:W1:Y:S01]  /*0c30*/  @!UP2 SYNCS.EXCH.64 URZ, [UR9+0x330], UR6 ;  /* 0x00033006093fa5b2 */ /* 0x0000620008000100 */
[----:B------:R0:W1:Y:S01]  /*0c40*/  @!UP3 SYNCS.EXCH.64 URZ, [UR9+0x338], UR6 ;  /* 0x00033806093fb5b2 */ /* 0x0000620008000100 */
[----:B------:R0:W1:Y:S01]  /*0c50*/  @!UP4 SYNCS.EXCH.64 URZ, [UR9+0x340], UR6 ;  /* 0x00034006093fc5b2 */ /* 0x0000620008000100 */
[----:B------:R0:W1:Y:S01]  /*0c60*/  @!UP5 SYNCS.EXCH.64 URZ, [UR9+0x348], UR6 ;  /* 0x00034806093fd5b2 */ /* 0x0000620008000100 */
[----:B------:R-:W-:Y:S01]  /*0c70*/  NOP ;  /* 0x0000000000007918 */ /* 0x000fe20000000000 */
[----:B-1----:R-:W-:Y:S06]  /*0c80*/  BAR.SYNC.DEFER_BLOCKING 0x0 ;  /* 0x0000000000007b1d */ /* 0x002fec0000010000 */
[----:B0-----:R-:W-:Y:S05]  /*0c90*/  @!P1 BRA `(.L_x_4) ;  /* 0x00000000001c9947 */ /* 0x001fea0003800000 */
[----:B------:R-:W0:Y:S02]  /*0ca0*/  LDC.64 R4, c[0x0][0x598] ;  /* 0x00016600ff047b82 */ /* 0x000e240000000a00 */
[----:B0-----:R-:W2:Y:S02]  /*0cb0*/  LDG.E.64 R4, desc[UR36][R4.64] ;  /* 0x0000002404047981 */ /* 0x001ea4000c1e1b00 */
[----:B--2---:R-:W-:-:S04]  /*0cc0*/  ISETP.NE.U32.AND P0, PT, R4, RZ, PT ;  /* 0x000000ff0400720c */ /* 0x004fc80003f05070 */
[----:B------:R-:W-:-:S13]  /*0cd0*/  ISETP.NE.AND.EX P0, PT, R5, RZ, PT, P0 ;  /* 0x000000ff0500720c */ /* 0x000fda0003f05300 */
[----:B------:R-:W-:Y:S05]  /*0ce0*/  @!P0 BRA `(.L_x_4) ;  /* 0x0000000000088947 */ /* 0x000fea0003800000 */
[----:B------:R1:W5:Y:S01]  /*0cf0*/  LD.E R26, desc[UR36][R4.64] ;  /* 0x00000024041a7980 */ /* 0x000362000c101900 */
[----:B------:R-:W-:Y:S05]  /*0d00*/  BRA `(.L_x_5) ;  /* 0x0000000000247947 */ /* 0x000fea0003800000 */
.L_x_4:
[----:B------:R-:W-:Y:S02]  /*0d10*/  ULDC.64 UR4, c[0x0][0x588] ;  /* 0x0001620000047ab9 */ /* 0x000fe40000000a00 */
[----:B------:R-:W-:-:S04]  /*0d20*/  ISETP.NE.U32.AND P0, PT, RZ, UR4, PT ;  /* 0x00000004ff007c0c */ /* 0x000fc8000bf05070 */
[----:B------:R-:W-:-:S13]  /*0d30*/  ISETP.NE.AND.EX P0, PT, RZ, UR5, PT, P0 ;  /* 0x00000005ff007c0c */ /* 0x000fda000bf05300 */
[----:B------:R-:W-:Y:S05]  /*0d40*/  @!P0 BRA `(.L_x_6) ;  /* 0x00000000000c8947 */ /* 0x000fea0003800000 */
[----:B------:R-:W0:Y:S02]  /*0d50*/  LDC.64 R26, c[0x0][0x588] ;  /* 0x00016200ff1a7b82 */ /* 0x000e240000000a00 */
[----:B0-----:R0:W5:Y:S01]  /*0d60*/  LDG.E R26, desc[UR36][R26.64] ;  /* 0x000000241a1a7981 */ /* 0x001162000c1e1900 */
[----:B------:R-:W-:Y:S05]  /*0d70*/  BRA `(.L_x_5) ;  /* 0x0000000000087947 */ /* 0x000fea0003800000 */
.L_x_6:
[----:B------:R-:W-:Y:S02]  /*0d80*/  ULDC UR4, c[0x0][0x580] ;  /* 0x0001600000047ab9 */ /* 0x000fe40000000800 */
[----:B------:R-:W-:-:S07]  /*0d90*/  IMAD.U32 R26, RZ, RZ, UR4 ;  /* 0x00000004ff1a7e24 */ /* 0x000fce000f8e00ff */
.L_x_5:
[----:B------:R-:W-:Y:S02]  /*0da0*/  ULDC.64 UR4, c[0x0][0x5a0] ;  /* 0x0001680000047ab9 */ /* 0x000fe40000000a00 */
[----:B------:R-:W-:-:S04]  /*0db0*/  ISETP.NE.U32.AND P0, PT, RZ, UR4, PT ;  /* 0x00000004ff007c0c */ /* 0x000fc8000bf05070 */
[----:B------:R-:W-:-:S13]  /*0dc0*/  ISETP.NE.AND.EX P0, PT, RZ, UR5, PT, P0 ;  /* 0x00000005ff007c0c */ /* 0x000fda000bf05300 */
[----:B------:R-:W-:Y:S05]  /*0dd0*/  @!P0 BRA `(.L_x_7) ;  /* 0x00000000001c8947 */ /* 0x000fea0003800000 */
[----:B-1----:R-:W1:Y:S02]  /*0de0*/  LDC.64 R4, c[0x0][0x5a0] ;  /* 0x00016800ff047b82 */ /* 0x002e640000000a00 */
[----:B-1----:R-:W2:Y:S02]  /*0df0*/  LDG.E.64 R4, desc[UR36][R4.64] ;  /* 0x0000002404047981 */ /* 0x002ea4000c1e1b00 */
[----:B--2---:R-:W-:-:S04]  /*0e00*/  ISETP.NE.U32.AND P0, PT, R4, RZ, PT ;  /* 0x000000ff0400720c */ /* 0x004fc80003f05070 */
[----:B------:R-:W-:-:S13]  /*0e10*/  ISETP.NE.AND.EX P0, PT, R5, RZ, PT, P0 ;  /* 0x000000ff0500720c */ /* 0x000fda0003f05300 */
[----:B------:R-:W-:Y:S05]  /*0e20*/  @!P0 BRA `(.L_x_7) ;  /* 0x0000000000088947 */ /* 0x000fea0003800000 */
[----:B------:R3:W5:Y:S01]  /*0e30*/  LD.E R28, desc[UR36][R4.64] ;  /* 0x00000024041c7980 */ /* 0x000762000c101900 */
[----:B------:R-:W-:Y:S05]  /*0e40*/  BRA `(.L_x_8) ;  /* 0x0000000000247947 */ /* 0x000fea0003800000 */
.L_x_7:
[----:B------:R-:W-:Y:S02]  /*0e50*/  ULDC.64 UR4, c[0x0][0x590] ;  /* 0x0001640000047ab9 */ /* 0x000fe40000000a00 */
[----:B------:R-:W-:-:S04]  /*0e60*/  ISETP.NE.U32.AND P0, PT, RZ, UR4, PT ;  /* 0x00000004ff007c0c */ /* 0x000fc8000bf05070 */
[----:B------:R-:W-:-:S13]  /*0e70*/  ISETP.NE.AND.EX P0, PT, RZ, UR5, PT, P0 ;  /* 0x00000005ff007c0c */ /* 0x000fda000bf05300 */
[----:B------:R-:W-:Y:S05]  /*0e80*/  @!P0 BRA `(.L_x_9) ;  /* 0x00000000000c8947 */ /* 0x000fea0003800000 */
[----:B------:R-:W2:Y:S02]  /*0e90*/  LDC.64 R28, c[0x0][0x590] ;  /* 0x00016400ff1c7b82 */ /* 0x000ea40000000a00 */
[----:B--2---:R2:W5:Y:S01]  /*0ea0*/  LDG.E R28, desc[UR36][R28.64] ;  /* 0x000000241c1c7981 */ /* 0x004562000c1e1900 */
[----:B------:R-:W-:Y:S05]  /*0eb0*/  BRA `(.L_x_8) ;  /* 0x0000000000087947 */ /* 0x000fea0003800000 */
.L_x_9:
[----:B------:R-:W-:Y:S02]  /*0ec0*/  ULDC UR4, c[0x0][0x584] ;  /* 0x0001610000047ab9 */ /* 0x000fe40000000800 */
[----:B------:R-:W-:-:S07]  /*0ed0*/  IMAD.U32 R28, RZ, RZ, UR4 ;  /* 0x00000004ff1c7e24 */ /* 0x000fce000f8e00ff */
.L_x_8:
[----:B------:R-:W4:Y:S01]  /*0ee0*/  LDC R23, c[0x0][0x65c] ;  /* 0x00019700ff177b82 */ /* 0x000f220000000800 */
[----:B------:R-:W0:Y:S01]  /*0ef0*/  S2R R14, SR_CTAID.Y ;  /* 0x00000000000e7919 */ /* 0x000e220000002600 */
[----:B------:R-:W-:Y:S01]  /*0f00*/  ULDC UR6, c[0x0][0x28c] ;  /* 0x0000a30000067ab9 */ /* 0x000fe20000000800 */
[----:B------:R-:W-:Y:S01]  /*0f10*/  ISETP.NE.AND P0, PT, R6, 0x2, PT ;  /* 0x000000020600780c */ /* 0x000fe20003f05270 */
[----:B------:R-:W-:Y:S01]  /*0f20*/  UIADD3 UR6, UR6, 0x1f, URZ ;  /* 0x0000001f06067890 */ /* 0x000fe2000fffe03f */
[----:B-1-3--:R-:W1:Y:S01]  /*0f30*/  S2R R4, SR_CTAID.X ;  /* 0x0000000000047919 */ /* 0x00ae620000002500 */
[----:B------:R-:W-:Y:S01]  /*0f40*/  UMOV UR38, URZ ;  /* 0x0000003f00267c82 */ /* 0x000fe20008000000 */
[----:B------:R-:W-:Y:S01]  /*0f50*/  UMOV UR39, URZ ;  /* 0x0000003f00277c82 */ /* 0x000fe20008000000 */
[----:B------:R-:W-:Y:S01]  /*0f60*/  USHF.R.S32.HI UR7, URZ, 0x1f, UR6 ;  /* 0x0000001f3f077899 */ /* 0x000fe20008011406 */
[----:B------:R-:W-:-:S03]  /*0f70*/  ULDC.64 UR8, c[0x0][0x650] ;  /* 0x0001940000087ab9 */ /* 0x000fc60000000a00 */
[----:B------:R-:W-:-:S04]  /*0f80*/  ULEA.HI UR7, UR7, UR6, URZ, 0x5 ;  /* 0x0000000607077291 */ /* 0x000fc8000f8f283f */
[----:B------:R-:W-:Y:S01]  /*0f90*/  USHF.R.S32.HI UR40, URZ, 0x5, UR7 ;  /* 0x000000053f287899 */ /* 0x000fe20008011407 */
[----:B----4-:R-:W-:-:S04]  /*0fa0*/  ISETP.NE.AND P1, PT, R23, 0x1, PT ;  /* 0x000000011700780c */ /* 0x010fc80003f25270 */
[----:B------:R-:W-:-:S09]  /*0fb0*/  P2R R5, PR, RZ, 0x2 ;  /* 0x00000002ff057803 */ /* 0x000fd20000000000 */
[----:B------:R-:W1:Y:S01]  /*0fc0*/  @P1 LDC R5, c[0x0][0x10] ;  /* 0x00000400ff051b82 */ /* 0x000e620000000800 */
[----:B0-----:R-:W-:Y:S02]  /*0fd0*/  @P1 IMAD.MOV.U32 R6, RZ, RZ, R14 ;  /* 0x000000ffff061224 */ /* 0x001fe400078e000e */
[----:B------:R-:W-:Y:S02]  /*0fe0*/  @P1 IMAD.MOV.U32 R7, RZ, RZ, RZ ;  /* 0x000000ffff071224 */ /* 0x000fe400078e00ff */
[----:B------:R-:W-:-:S03]  /*0ff0*/  @P1 IMAD.MOV.U32 R19, RZ, RZ, RZ ;  /* 0x000000ffff131224 */ /* 0x000fc600078e00ff */
[----:B------:R-:W0:Y:S01]  /*1000*/  @!P1 LDC R9, c[0x0][0xc] ;  /* 0x00000300ff099b82 */ /* 0x000e220000000800 */
[----:B------:R-:W-:Y:S01]  /*1010*/  ULDC UR4, c[0x0][0xc] ;  /* 0x0000030000047ab9 */ /* 0x000fe20000000800 */
[----:B------:R-:W-:Y:S02]  /*1020*/  ULDC UR5, c[0x0][0x10] ;  /* 0x0000040000057ab9 */ /* 0x000fe40000000800 */
[----:B------:R-:W-:-:S04]  /*1030*/  UIMAD.WIDE.U32 UR4, UR4, UR5, URZ ;  /* 0x00000005040472a5 */ /* 0x000fc8000f8e003f */
[----:B------:R-:W3:Y:S01]  /*1040*/  LDC R16, c[0x0][0x14] ;  /* 0x00000500ff107b82 */ /* 0x000ee20000000800 */
[----:B-1----:R-:W-:-:S04]  /*1050*/  @P1 IMAD.WIDE.U32 R6, R4, R5, R6 ;  /* 0x0000000504061225 */ /* 0x002fc800078e0006 */
[----:B------:R-:W-:Y:S02]  /*1060*/  IMAD.MOV.U32 R5, RZ, RZ, RZ ;  /* 0x000000ffff057224 */ /* 0x000fe400078e00ff */
[----:B------:R-:W-:Y:S02]  /*1070*/  @P1 IMAD.IADD R19, R7, 0x1, R19 ;  /* 0x0000000107131824 */ /* 0x000fe400078e0213 */
[----:B------:R-:W-:Y:S02]  /*1080*/  @P1 IMAD.MOV.U32 R22, RZ, RZ, R6 ;  /* 0x000000ffff161224 */ /* 0x000fe400078e0006 */
[----:B0-----:R-:W-:-:S04]  /*1090*/  @!P1 IMAD.WIDE.U32 R6, R9, R14, R4 ;  /* 0x0000000e09069225 */ /* 0x001fc800078e0004 */
[----:B------:R-:W-:Y:S02]  /*10a0*/  @!P1 IMAD.MOV.U32 R22, RZ, RZ, R6 ;  /* 0x000000ffff169224 */ /* 0x000fe400078e0006 */
[C---:B---3--:R-:W-:Y:S02]  /*10b0*/  IMAD R9, R16.reuse, UR5, RZ ;  /* 0x0000000510097c24 */ /* 0x048fe4000f8e02ff */
[----:B------:R-:W-:-:S04]  /*10c0*/  IMAD.WIDE.U32 R16, R16, UR4, RZ ;  /* 0x0000000410107c25 */ /* 0x000fc8000f8e00ff */
[----:B------:R-:W-:Y:S02]  /*10d0*/  @!P1 IMAD.MOV.U32 R19, RZ, RZ, R7 ;  /* 0x000000ffff139224 */ /* 0x000fe400078e0007 */
[----:B------:R-:W-:Y:S01]  /*10e0*/  IMAD.IADD R6, R17, 0x1, R9 ;  /* 0x0000000111067824 */ /* 0x000fe200078e0209 */
[----:B------:R-:W-:Y:S06]  /*10f0*/  @P0 BRA `(.L_x_10) ;  /* 0x0000000000200947 */ /* 0x000fec0003800000 */
[----:B------:R-:W-:Y:S01]  /*1100*/  UISETP.GE.U32.AND UP0, UPT, UR40, 0x32, UPT ;  /* 0x000000322800788c */ /* 0x000fe2000bf06070 */
[----:B------:R-:W-:Y:S01]  /*1110*/  IADD3 R22, P0, R22, R16, RZ ;  /* 0x0000001016167210 */ /* 0x000fe20007f1e0ff */
[----:B------:R-:W-:Y:S01]  /*1120*/  UIMAD.WIDE.U32 UR4, UR40, 0x51eb851f, URZ ;  /* 0x51eb851f280478a5 */ /* 0x000fe2000f8e003f */
[----:B------:R-:W-:-:S03]  /*1130*/  UMOV UR39, URZ ;  /* 0x0000003f00277c82 */ /* 0x000fc60008000000 */
[----:B------:R-:W-:Y:S01]  /*1140*/  USHF.R.U32.HI UR4, URZ, 0x4, UR5 ;  /* 0x000000043f047899 */ /* 0x000fe20008011605 */
[----:B------:R-:W-:-:S03]  /*1150*/  IMAD.X R19, R6, 0x1, R19, P0 ;  /* 0x0000000106137824 */ /* 0x000fc600000e0613 */
[----:B------:R-:W-:Y:S02]  /*1160*/  UIMAD UR38, UR4, -0x32, UR40 ;  /* 0xffffffce042678a4 */ /* 0x000fe4000f8e0228 */
[----:B------:R-:W-:-:S12]  /*1170*/  @UP0 ULOP3.LUT UR39, UR4, 0x1, URZ, 0xc0, !UPT ;  /* 0x0000000104270892 */ /* 0x000fd8000f8ec03f */
.L_x_10:
[----:B------:R-:W-:Y:S01]  /*1180*/  ISETP.GE.U32.AND P0, PT, R22, UR8, PT ;  /* 0x0000000816007c0c */ /* 0x000fe2000bf06070 */
[----:B------:R-:W-:Y:S01]  /*1190*/  IMAD.MOV.U32 R24, RZ, RZ, -0x1 ;  /* 0xffffffffff187424 */ /* 0x000fe200078e00ff */
[----:B------:R-:W-:Y:S01]  /*11a0*/  PRMT R7, RZ, 0x7610, R7 ;  /* 0x00007610ff077816 */ /* 0x000fe20000000007 */
[----:B------:R-:W-:Y:S01]  /*11b0*/  IMAD.MOV.U32 R25, RZ, RZ, -0x1 ;  /* 0xffffffffff197424 */ /* 0x000fe200078e00ff */
[----:B------:R-:W-:Y:S01]  /*11c0*/  ISETP.GE.U32.AND.EX P0, PT, R19, UR9, PT, P0 ;  /* 0x0000000913007c0c */ /* 0x000fe2000bf06100 */
[----:B------:R-:W-:-:S12]  /*11d0*/  IMAD.MOV.U32 R27, RZ, RZ, -0x1 ;  /* 0xffffffffff1b7424 */ /* 0x000fd800078e00ff */
[----:B------:R-:W-:Y:S05]  /*11e0*/  @P0 BRA `(.L_x_11) ;  /* 0x0000000400600947 */ /* 0x000fea0003800000 */
[----:B------:R-:W0:Y:S01]  /*11f0*/  LDC.64 R20, c[0x0][0x628] ;  /* 0x00018a00ff147b82 */ /* 0x000e220000000a00 */
[----:B------:R-:W-:Y:S02]  /*1200*/  IMAD.MOV.U32 R8, RZ, RZ, R22 ;  /* 0x000000ffff087224 */ /* 0x000fe400078e0016 */
[----:B------:R-:W-:-:S05]  /*1210*/  IMAD.MOV.U32 R9, RZ, RZ, R19 ;  /* 0x000000ffff097224 */ /* 0x000fca00078e0013 */
[----:B------:R-:W1:Y:S08]  /*1220*/  LDC R24, c[0x0][0x630] ;  /* 0x00018c00ff187b82 */ /* 0x000e700000000800 */
[----:B------:R-:W3:Y:S01]  /*1230*/  LDC.64 R30, c[0x0][0x620] ;  /* 0x00018800ff1e7b82 */ /* 0x000ee20000000a00 */
[----:B0-----:R-:W-:-:S04]  /*1240*/  ISETP.NE.U32.AND P0, PT, R20, RZ, PT ;  /* 0x000000ff1400720c */ /* 0x001fc80003f05070 */
[----:B------:R-:W-:-:S13]  /*1250*/  ISETP.NE.AND.EX P0, PT, R21, RZ, PT, P0 ;  /* 0x000000ff1500720c */ /* 0x000fda0003f05300 */
[----:B-1-3--:R-:W-:Y:S05]  /*1260*/  @!P0 BRA `(.L_x_12) ;  /* 0x0000000000288947 */ /* 0x00afea0003800000 */
[----:B------:R-:W0:Y:S02]  /*1270*/  LDC R7, c[0x0][0x634] ;  /* 0x00018d00ff077b82 */ /* 0x000e240000000800 */
[----:B0-----:R-:W-:-:S05]  /*1280*/  IADD3 R7, P0, R22, R7, RZ ;  /* 0x0000000716077210 */ /* 0x001fca0007f1e0ff */
[----:B------:R-:W-:-:S04]  /*1290*/  IMAD.X R15, RZ, RZ, R19, P0 ;  /* 0x000000ffff0f7224 */ /* 0x000fc800000e0613 */
[----:B------:R-:W-:-:S04]  /*12a0*/  IMAD.WIDE.U32 R8, R15, R20, RZ ;  /* 0x000000140f087225 */ /* 0x000fc800078e00ff */
[----:B------:R-:W-:-:S04]  /*12b0*/  IMAD.WIDE.U32 R10, P0, R7, R21, R8 ;  /* 0x00000015070a7225 */ /* 0x000fc80007800008 */
[----:B------:R-:W-:-:S04]  /*12c0*/  IMAD.WIDE.U32 R8, R7, R20, RZ ;  /* 0x0000001407087225 */ /* 0x000fc800078e00ff */
[----:B------:R-:W-:Y:S01]  /*12d0*/  IMAD.X R13, RZ, RZ, RZ, P0 ;  /* 0x000000ffff0d7224 */ /* 0x000fe200000e06ff */
[----:B------:R-:W-:Y:S01]  /*12e0*/  IADD3 RZ, P0, R9, R10, RZ ;  /* 0x0000000a09ff7210 */ /* 0x000fe20007f1e0ff */
[----:B------:R-:W-:-:S04]  /*12f0*/  IMAD.MOV.U32 R12, RZ, RZ, R11 ;  /* 0x000000ffff0c7224 */ /* 0x000fc800078e000b */
[----:B------:R-:W-:-:S08]  /*1300*/  IMAD.WIDE.U32.X R8, R15, R21, R12, P0 ;  /* 0x000000150f087225 */ /* 0x000fd000000e040c */
.L_x_12:
[-CC-:B------:R-:W-:Y:S01]  /*1310*/  SHF.R.U64 R35, R8, R24.reuse, R9.reuse ;  /* 0x0000001808237219 */ /* 0x180fe20000001209 */
[----:B------:R-:W0:Y:S01]  /*1320*/  LDC R12, c[0x0][0x618] ;  /* 0x00018600ff0c7b82 */ /* 0x000e220000000800 */
[----:B------:R-:W-:Y:S01]  /*1330*/  SHF.R.U32.HI R7, RZ, R24, R9 ;  /* 0x00000018ff077219 */ /* 0x000fe20000011609 */
[----:B------:R-:W-:Y:S01]  /*1340*/  ULDC UR4, c[0x0][0x150] ;  /* 0x0000540000047ab9 */ /* 0x000fe20000000800 */
[----:B------:R-:W-:Y:S01]  /*1350*/  IADD3 R11, P0, RZ, -R35, RZ ;  /* 0x80000023ff0b7210 */ /* 0x000fe20007f1e0ff */
[----:B------:R-:W-:Y:S01]  /*1360*/  IMAD.MOV.U32 R8, RZ, RZ, R22 ;  /* 0x000000ffff087224 */ /* 0x000fe200078e0016 */
[----:B------:R-:W-:Y:S01]  /*1370*/  I2FP.F32.U32 R5, R4 ;  /* 0x0000000400057245 */ /* 0x000fe20000201000 */
[----:B------:R-:W-:Y:S02]  /*1380*/  IMAD.MOV.U32 R9, RZ, RZ, R19 ;  /* 0x000000ffff097224 */ /* 0x000fe400078e0013 */
[----:B------:R-:W1:Y:S01]  /*1390*/  LDC.64 R32, c[0x0][0x640] ;  /* 0x00019000ff207b82 */ /* 0x000e620000000a00 */
[----:B------:R-:W-:-:S02]  /*13a0*/  IMAD.X R13, RZ, RZ, ~R7, P0 ;  /* 0x000000ffff0d7224 */ /* 0x000fc400000e0e07 */
[----:B------:R-:W-:Y:S01]  /*13b0*/  FMUL R5, R5, UR4 ;  /* 0x0000000405057c20 */ /* 0x000fe20008400000 */
[----:B------:R-:W-:Y:S01]  /*13c0*/  IMAD.WIDE.U32 R8, R11, R30, R8 ;  /* 0x0000001e0b087225 */ /* 0x000fe200078e0008 */
[----:B------:R-:W-:-:S03]  /*13d0*/  ULDC UR4, c[0x0][0x154] ;  /* 0x0000550000047ab9 */ /* 0x000fc60000000800 */
[----:B------:R-:W-:Y:S01]  /*13e0*/  IMAD R10, R13, R30, RZ ;  /* 0x0000001e0d0a7224 */ /* 0x000fe200078e02ff */
[----:B------:R-:W3:Y:S01]  /*13f0*/  LDC R24, c[0x0][0x608] ;  /* 0x00018200ff187b82 */ /* 0x000ee20000000800 */
[----:B------:R-:W4:Y:S02]  /*1400*/  F2I.U32.TRUNC.NTZ R5, R5 ;  /* 0x0000000500057305 */ /* 0x000f24000020f000 */
[----:B------:R-:W-:-:S04]  /*1410*/  IMAD R11, R11, R31, R10 ;  /* 0x0000001f0b0b7224 */ /* 0x000fc800078e020a */
[----:B------:R-:W-:Y:S01]  /*1420*/  IMAD.IADD R9, R9, 0x1, R11 ;  /* 0x0000000109097824 */ /* 0x000fe200078e020b */
[----:B------:R-:W2:Y:S01]  /*1430*/  LDC R7, c[0x0][0x144] ;  /* 0x00005100ff077b82 */ /* 0x000ea20000000800 */
[----:B------:R-:W-:-:S03]  /*1440*/  IMAD.MOV.U32 R11, RZ, RZ, -0x1 ;  /* 0xffffffffff0b7424 */ /* 0x000fc600078e00ff */
[----:B0-----:R-:W-:Y:S02]  /*1450*/  SHF.R.U64 R20, R8, R12, R9 ;  /* 0x0000000c08147219 */ /* 0x001fe40000001209 */
[----:B------:R-:W-:Y:S02]  /*1460*/  I2FP.F32.U32 R8, R14 ;  /* 0x0000000e00087245 */ /* 0x000fe40000201000 */
[----:B------:R-:W0:Y:S01]  /*1470*/  LDC R30, c[0x0][0x658] ;  /* 0x00019600ff1e7b82 */ /* 0x000e220000000800 */
[----:B-1----:R-:W-:Y:S01]  /*1480*/  ISETP.NE.U32.AND P0, PT, R32, RZ, PT ;  /* 0x000000ff2000720c */ /* 0x002fe20003f05070 */
[----:B----4-:R-:W-:Y:S02]  /*1490*/  IMAD.MOV R10, RZ, RZ, -R5 ;  /* 0x000000ffff0a7224 */ /* 0x010fe400078e0a05 */
[----:B------:R-:W-:Y:S01]  /*14a0*/  FMUL R8, R8, UR4 ;  /* 0x0000000408087c20 */ /* 0x000fe20008400000 */
[----:B------:R-:W-:Y:S01]  /*14b0*/  SHF.R.U32.HI R5, RZ, R12, R9 ;  /* 0x0000000cff057219 */ /* 0x000fe20000011609 */
[----:B------:R-:W-:Y:S01]  /*14c0*/  IMAD.MOV.U32 R9, RZ, RZ, 0x1 ;  /* 0x00000001ff097424 */ /* 0x000fe200078e00ff */
[----:B------:R-:W-:Y:S01]  /*14d0*/  ISETP.NE.AND.EX P0, PT, R33, RZ, PT, P0 ;  /* 0x000000ff2100720c */ /* 0x000fe20003f05300 */
[----:B------:R1:W4:Y:S01]  /*14e0*/  F2I.U32.TRUNC.NTZ R15, R8 ;  /* 0x00000008000f7305 */ /* 0x000322000020f000 */
[----:B------:R-:W1:Y:S01]  /*14f0*/  LDC R21, c[0x0][0x148] ;  /* 0x00005200ff157b82 */ /* 0x000e620000000800 */
[----:B---3--:R-:W-:-:S02]  /*1500*/  SHF.R.U64 R36, R20, R24, R5 ;  /* 0x0000001814247219 */ /* 0x008fc40000001205 */
[----:B------:R-:W-:-:S05]  /*1510*/  SHF.R.U32.HI R5, RZ, R24, R5 ;  /* 0x00000018ff057219 */ /* 0x000fca0000011605 */
[----:B------:R-:W3:Y:S01]  /*1520*/  LDC R27, c[0x0][0x600] ;  /* 0x00018000ff1b7b82 */ /* 0x000ee20000000800 */
[----:B--2---:R-:W-:-:S07]  /*1530*/  IMAD R7, R7, R10, R4 ;  /* 0x0000000a07077224 */ /* 0x004fce00078e0204 */
[----:B------:R-:W2:Y:S01]  /*1540*/  LDC R29, c[0x0][0x648] ;  /* 0x00019200ff1d7b82 */ /* 0x000ea20000000800 */
[-C--:B0-----:R-:W-:Y:S02]  /*1550*/  SHF.L.U32 R4, R11, R30.reuse, RZ ;  /* 0x0000001e0b047219 */ /* 0x081fe400000006ff */
[--C-:B------:R-:W-:Y:S02]  /*1560*/  SHF.R.U64 R24, R36, R30, R5.reuse ;  /* 0x0000001e24187219 */ /* 0x100fe40000001205 */
[----:B------:R-:W-:Y:S02]  /*1570*/  LOP3.LUT R13, RZ, R4, RZ, 0x33, !PT ;  /* 0x00000004ff0d7212 */ /* 0x000fe400078e33ff */
[-C--:B------:R-:W-:Y:S01]  /*1580*/  SHF.R.U32.HI R5, RZ, R30.reuse, R5 ;  /* 0x0000001eff057219 */ /* 0x080fe20000011605 */
[----:B------:R-:W0:Y:S01]  /*1590*/  LDC R31, c[0x0][0x638] ;  /* 0x00018e00ff1f7b82 */ /* 0x000e220000000800 */
[----:B------:R-:W-:Y:S01]  /*15a0*/  SHF.L.U32 R12, R9, R30, RZ ;  /* 0x0000001e090c7219 */ /* 0x000fe200000006ff */
[----:B------:R-:W-:-:S06]  /*15b0*/  IMAD.MOV.U32 R4, RZ, RZ, R24 ;  /* 0x000000ffff047224 */ /* 0x000fcc00078e0018 */
[----:B------:R-:W0:Y:S01]  /*15c0*/  LDC R34, c[0x0][0x610] ;  /* 0x00018400ff227b82 */ /* 0x000e220000000800 */
[----:B-1--4-:R-:W-:Y:S05]  /*15d0*/  @!P0 BRA `(.L_x_13) ;  /* 0x0000000000288947 */ /* 0x012fea0003800000 */
[----:B------:R-:W1:Y:S02]  /*15e0*/  LDC R11, c[0x0][0x64c] ;  /* 0x00019300ff0b7b82 */ /* 0x000e640000000800 */
[----:B-1----:R-:W-:-:S05]  /*15f0*/  IADD3 R11, P0, R24, R11, RZ ;  /* 0x0000000b180b7210 */ /* 0x002fca0007f1e0ff */
        /* <DEDUP_REMOVED lines=8> */
.L_x_13:
[----:B--2---:R-:W-:Y:S01]  /*1680*/  SHF.R.U64 R4, R4, R29, R5 ;  /* 0x0000001d04047219 */ /* 0x004fe20000001205 */
[----:B---3--:R-:W-:Y:S01]  /*1690*/  VIADD R5, R27, 0xffffffff ;  /* 0xffffffff1b057836 */ /* 0x008fe20000000000 */
[----:B------:R-:W-:Y:S01]  /*16a0*/  LOP3.LUT R13, R36, R13, RZ, 0xc0, !PT ;  /* 0x0000000d240d7212 */ /* 0x000fe200078ec0ff */
[----:B------:R-:W-:Y:S02]  /*16b0*/  IMAD.MOV R15, RZ, RZ, -R15 ;  /* 0x000000ffff0f7224 */ /* 0x000fe400078e0a0f */
[----:B------:R-:W-:Y:S01]  /*16c0*/  IMAD.MOV R8, RZ, RZ, -R4 ;  /* 0x000000ffff087224 */ /* 0x000fe200078e0a04 */
[----:B------:R-:W-:Y:S01]  /*16d0*/  LOP3.LUT R5, R20, R5, RZ, 0xc0, !PT ;  /* 0x0000000514057212 */ /* 0x000fe200078ec0ff */
[----:B------:R-:W-:Y:S02]  /*16e0*/  IMAD R12, R12, R4, R13 ;  /* 0x000000040c0c7224 */ /* 0x000fe400078e020d */
[----:B------:R-:W-:Y:S02]  /*16f0*/  @P1 IMAD R7, R21, R15, R14 ;  /* 0x0000000f15071224 */ /* 0x000fe400078e020e */
[----:B0-----:R-:W-:-:S02]  /*1700*/  IMAD R4, R8, R31, R24 ;  /* 0x0000001f08047224 */ /* 0x001fc400078e0218 */
[----:B------:R-:W-:Y:S02]  /*1710*/  IMAD R24, R12, R34, R7 ;  /* 0x000000220c187224 */ /* 0x000fe400078e0207 */
[----:B------:R-:W-:Y:S02]  /*1720*/  IMAD R5, R4, R27, R5 ;  /* 0x0000001b04057224 */ /* 0x000fe400078e0205 */
[----:B------:R-:W-:Y:S02]  /*1730*/  IMAD.MOV.U32 R7, RZ, RZ, 0x1 ;  /* 0x00000001ff077424 */ /* 0x000fe400078e00ff */
[----:B------:R-:W-:Y:S01]  /*1740*/  IMAD.MOV.U32 R27, RZ, RZ, R35 ;  /* 0x000000ffff1b7224 */ /* 0x000fe200078e0023 */
[----:B------:R-:W-:Y:S02]  /*1750*/  SEL R25, R5, R24, !P1 ;  /* 0x0000001805197207 */ /* 0x000fe40004800000 */
[----:B------:R-:W-:-:S07]  /*1760*/  SEL R24, R24, R5, !P1 ;  /* 0x0000000518187207 */ /* 0x000fce0004800000 */
.L_x_11:
[----:B------:R-:W-:Y:S05]  /*1770*/  @!P2 BRA `(.L_x_14) ;  /* 0x0000001800e4a947 */ /* 0x000fea0003800000 */
[----:B------:R-:W-:-:S13]  /*1780*/  ISETP.GT.U32.AND P0, PT, R37, 0x1, PT ;  /* 0x000000012500780c */ /* 0x000fda0003f04070 */
[----:B------:R-:W-:Y:S05]  /*1790*/  @P0 EXIT ;  /* 0x000000000000094d */ /* 0x000fea0003800000 */
.L_x_15:
[----:B------:R-:W-:-:S08]  /*17a0*/  NOP ;  /* 0x0000000000007918 */ /* 0x000fd00000000000 */
[----:B------:R-:W0:Y:S02]  /*17b0*/  USETMAXREG.TRY_ALLOC.CTAPOOL UP0, 0xe8 ;  /* 0x000000e8000079c8 */ /* 0x000e240008000600 */
[----:B0-----:R-:W-:-:S13]  /*17c0*/  PLOP3.LUT P0, PT, PT, PT, UP0, 0x80, 0x0 ;  /* 0x000000000000781c */ /* 0x001fda0003f0f008 */
[----:B------:R-:W-:Y:S05]  /*17d0*/  @!P0 BRA `(.L_x_15) ;  /* 0xfffffffc00f08947 */ /* 0x000fea000383ffff */
[----:B------:R-:W-:-:S13]  /*17e0*/  LOP3.LUT P0, RZ, R7, 0xff, RZ, 0xc0, !PT ;  /* 0x000000ff07ff7812 */ /* 0x000fda000780c0ff */
[----:B------:R-:W-:Y:S05]  /*17f0*/  @!P0 EXIT ;  /* 0x000000000000894d */ /* 0x000fea0003800000 */
[----:B------:R-:W0:Y:S01]  /*1800*/  S2UR UR4, SR_CgaCtaId ;  /* 0x00000000000479c3 */ /* 0x000e220000008800 */
[----:B------:R-:W-:Y:S01]  /*1810*/  SHF.R.S32.HI R0, RZ, 0x1f, R3 ;  /* 0x0000001fff007819 */ /* 0x000fe20000011403 */
[----:B------:R-:W-:Y:S01]  /*1820*/  UMOV UR41, 0x400 ;  /* 0x0000040000297882 */ /* 0x000fe20000000000 */
[----:B------:R-:W-:Y:S01]  /*1830*/  UISETP.LT.AND UP0, UPT, UR40, 0x1, UPT ;  /* 0x000000012800788c */ /* 0x000fe2000bf01270 */
[----:B------:R-:W-:Y:S01]  /*1840*/  IMAD.MOV.U32 R4, RZ, RZ, 0x1 ;  /* 0x00000001ff047424 */ /* 0x000fe200078e00ff */
[CC--:B------:R-:W-:Y:S01]  /*1850*/  LEA.HI R2, R0.reuse, R3.reuse, RZ, 0x2 ;  /* 0x0000000300027211 */ /* 0x0c0fe200078f10ff */
[----:B------:R-:W-:Y:S01]  /*1860*/  UIADD3 UR5, UR43, -0x1, URZ ;  /* 0xffffffff2b057890 */ /* 0x000fe2000fffe03f */
[----:B------:R-:W-:Y:S01]  /*1870*/  LEA.HI R0, R0, R3, RZ, 0x5 ;  /* 0x0000000300007211 */ /* 0x000fe200078f28ff */
[----:B--2---:R-:W1:Y:S01]  /*1880*/  LDC R29, c[0x0][0x658] ;  /* 0x00019600ff1d7b82 */ /* 0x004e620000000800 */
[--C-:B------:R-:W-:Y:S01]  /*1890*/  SHF.R.S32.HI R30, RZ, 0x2, R2.reuse ;  /* 0x00000002ff1e7819 */ /* 0x100fe20000011402 */
[----:B------:R-:W-:Y:S01]  /*18a0*/  USEL UR42, UR40, 0x1, UP0 ;  /* 0x00000001282a7887 */ /* 0x000fe20008000000 */
[----:B------:R-:W-:Y:S01]  /*18b0*/  SHF.R.S32.HI R5, RZ, 0x1f, R2 ;  /* 0x0000001fff057819 */ /* 0x000fe20000011402 */
[----:B------:R-:W-:Y:S01]  /*18c0*/  UISETP.NE.AND UP0, UPT, UR5, URZ, UPT ;  /* 0x0000003f0500728c */ /* 0x000fe2000bf05270 */
[----:B------:R-:W-:Y:S01]  /*18d0*/  LOP3.LUT R2, R2, 0xfffffffc, RZ, 0xc0, !PT ;  /* 0xfffffffc02027812 */ /* 0x000fe200078ec0ff */
[----:B------:R-:W-:Y:S01]  /*18e0*/  ULDC UR8, c[0x0][0x284] ;  /* 0x0000a10000087ab9 */ /* 0x000fe20000000800 */
[----:B------:R-:W-:Y:S01]  /*18f0*/  LEA.HI R5, R5, R30, RZ, 0x3 ;  /* 0x0000001e05057211 */ /* 0x000fe200078f18ff */
[----:B------:R-:W2:Y:S01]  /*1900*/  LDC.64 R8, c[0x0][0x5c8] ;  /* 0x00017200ff087b82 */ /* 0x000ea20000000a00 */
[----:B------:R-:W-:Y:S01]  /*1910*/  USEL UR7, URZ, 0x1, UP0 ;  /* 0x000000013f077887 */ /* 0x000fe20008000000 */
[----:B------:R-:W-:Y:S01]  /*1920*/  IMAD.IADD R2, R3, 0x1, -R2 ;  /* 0x0000000103027824 */ /* 0x000fe200078e0a02 */
[----:B------:R-:W-:Y:S01]  /*1930*/  LOP3.LUT R5, R5, 0xfffffff8, RZ, 0xc0, !PT ;  /* 0xfffffff805057812 */ /* 0x000fe200078ec0ff */
[----:B------:R-:W-:Y:S01]  /*1940*/  USHF.L.U32 UR47, UR40, 0x1, URZ ;  /* 0x00000001282f7899 */ /* 0x000fe2000800063f */
[----:B------:R-:W-:Y:S01]  /*1950*/  SHF.R.S32.HI R3, RZ, 0x5, R0 ;  /* 0x00000005ff037819 */ /* 0x000fe20000011400 */
[----:B------:R-:W-:Y:S01]  /*1960*/  IMAD.MOV.U32 R0, RZ, RZ, -0x1 ;  /* 0xffffffffff007424 */ /* 0x000fe200078e00ff */
[----:B------:R-:W-:Y:S01]  /*1970*/  SHF.L.U64.HI R40, R16, 0x1, R6 ;  /* 0x0000000110287819 */ /* 0x000fe20000010206 */
[----:B------:R-:W3:Y:S01]  /*1980*/  LDC R41, c[0x0][0x288] ;  /* 0x0000a200ff297b82 */ /* 0x000ee20000000800 */
[----:B0-----:R-:W-:Y:S01]  /*1990*/  ULEA UR41, UR4, UR41, 0x18 ;  /* 0x0000002904297291 */ /* 0x001fe2000f8ec03f */
[----:B------:R-:W-:Y:S01]  /*19a0*/  IMAD.IADD R30, R30, 0x1, -R5 ;  /* 0x000000011e1e7824 */ /* 0x000fe200078e0a05 */
[----:B------:R-:W-:Y:S01]  /*19b0*/  USHF.L.U32 UR4, UR5, 0x3, URZ ;  /* 0x0000000305047899 */ /* 0x000fe2000800063f */
[----:B------:R-:W-:Y:S01]  /*19c0*/  IMAD.SHL.U32 R36, R2, 0x2, RZ ;  /* 0x0000000202247824 */ /* 0x000fe200078e00ff */
[----:B------:R-:W-:Y:S01]  /*19d0*/  UIADD3 UR5, UR41, 0x32400, URZ ;  /* 0x0003240029057890 */ /* 0x000fe2000fffe03f */
[C-C-:B------:R-:W-:Y:S01]  /*19e0*/  IMAD R44, R3.reuse, -0x10, -R30.reuse ;  /* 0xfffffff0032c7824 */ /* 0x140fe200078e0a1e */
[----:B------:R-:W-:Y:S01]  /*19f0*/  UIADD3 UR6, UR41, 0x400, URZ ;  /* 0x0000040029067890 */ /* 0x000fe2000fffe03f */
[----:B------:R-:W0:Y:S01]  /*1a00*/  LDC R42, c[0x0][0x600] ;  /* 0x00018000ff2a7b82 */ /* 0x000e220000000800 */
[--C-:B------:R-:W-:Y:S01]  /*1a10*/  SHF.R.S32.HI R31, RZ, 0x1f, R30.reuse ;  /* 0x0000001fff1f7819 */ /* 0x100fe2000001141e */
[----:B------:R-:W-:Y:S01]  /*1a20*/  USHF.R.U32.HI UR5, URZ, 0x4, UR5 ;  /* 0x000000043f057899 */ /* 0x000fe20008011605 */
[-C--:B-1----:R-:W-:Y:S01]  /*1a30*/  SHF.L.U32 R0, R0, R29.reuse, RZ ;  /* 0x0000001d00007219 */ /* 0x082fe200000006ff */
[----:B------:R-:W-:Y:S01]  /*1a40*/  USHF.R.U32.HI UR6, URZ, 0x4, UR6 ;  /* 0x000000043f067899 */ /* 0x000fe20008011606 */
[----:B------:R-:W-:Y:S01]  /*1a50*/  SHF.L.U32 R29, R4, R29, RZ ;  /* 0x0000001d041d7219 */ /* 0x000fe200000006ff */
[----:B------:R-:W-:Y:S01]  /*1a60*/  UIADD3 UR48, UR41, 0x330, URZ ;  /* 0x0000033029307890 */ /* 0x000fe2000fffe03f */
[----:B------:R-:W-:Y:S01]  /*1a70*/  IMAD.WIDE R30, R3, 0x10, R30 ;  /* 0x00000010031e7825 */ /* 0x000fe200078e021e */
[----:B------:R-:W-:Y:S01]  /*1a80*/  ULOP3.LUT UR4, UR4, 0x8, URZ, 0xc0, !UPT ;  /* 0x0000000804047892 */ /* 0x000fe2000f8ec03f */
[C---:B--2---:R-:W-:Y:S01]  /*1a90*/  SHF.L.U64.HI R38, R8.reuse, 0x3, R9 ;  /* 0x0000000308267819 */ /* 0x044fe20000010209 */
[----:B------:R-:W-:Y:S01]  /*1aa0*/  ULOP3.LUT UR5, UR5, 0x3fff, URZ, 0xc0, !UPT ;  /* 0x00003fff05057892 */ /* 0x000fe2000f8ec03f */
[----:B------:R-:W-:Y:S01]  /*1ab0*/  IMAD.SHL.U32 R39, R8, 0x8, RZ ;  /* 0x0000000808277824 */ /* 0x000fe200078e00ff */
[----:B------:R-:W-:Y:S01]  /*1ac0*/  ULOP3.LUT UR6, UR6, 0x3fff, URZ, 0xc0, !UPT ;  /* 0x00003fff06067892 */ /* 0x000fe2000f8ec03f */
[----:B------:R-:W-:Y:S01]  /*1ad0*/  LOP3.LUT R50, R18, 0x1, RZ, 0xfc, !PT ;  /* 0x0000000112327812 */ /* 0x000fe200078efcff */
[----:B------:R-:W-:Y:S01]  /*1ae0*/  IMAD.U32 R51, RZ, RZ, UR7 ;  /* 0x00000007ff337e24 */ /* 0x000fe2000f8e00ff */
[----:B------:R-:W-:Y:S01]  /*1af0*/  LOP3.LUT R43, RZ, R0, RZ, 0x33, !PT ;  /* 0x00000000ff2b7212 */ /* 0x000fe200078e33ff */
[----:B---3--:R-:W-:Y:S01]  /*1b00*/  IMAD R41, R2, -0x2, R41 ;  /* 0xfffffffe02297824 */ /* 0x008fe200078e0229 */
[----:B------:R-:W-:Y:S01]  /*1b10*/  SHF.R.S32.HI R37, RZ, 0x1f, R36 ;  /* 0x0000001fff257819 */ /* 0x000fe20000011424 */
[----:B------:R-:W-:Y:S01]  /*1b20*/  VIADD R44, R44, UR8 ;  /* 0x000000082c2c7c36 */ /* 0x000fe20008000000 */
[----:B------:R-:W-:-:S02]  /*1b30*/  UIADD3 UR42, -UR42, UR40, URZ ;  /* 0x000000282a2a7290 */ /* 0x000fc4000fffe13f */
[----:B------:R-:W-:Y:S02]  /*1b40*/  ULEA UR43, UR43, UR48, 0x3 ;  /* 0x000000302b2b7291 */ /* 0x000fe4000f8e183f */
[----:B------:R-:W-:Y:S01]  /*1b50*/  ULOP3.LUT UR49, UR4, 0x8, URZ, 0x3c, !UPT ;  /* 0x0000000804317892 */ /* 0x000fe2000f8e3c3f */
[----:B0-----:R-:W-:Y:S01]  /*1b60*/  VIADD R42, R42, 0xffffffff ;  /* 0xffffffff2a2a7836 */ /* 0x001fe20000000000 */
[----:B------:R-:W-:Y:S02]  /*1b70*/  ULOP3.LUT UR44, UR4, 0x18, URZ, 0x3c, !UPT ;  /* 0x00000018042c7892 */ /* 0x000fe4000f8e3c3f */
[----:B------:R-:W-:Y:S02]  /*1b80*/  ULOP3.LUT UR45, UR5, 0x80000, URZ, 0xfc, !UPT ;  /* 0x00080000052d7892 */ /* 0x000fe4000f8efc3f */
[----:B------:R-:W-:-:S12]  /*1b90*/  ULOP3.LUT UR46, UR6, 0x10000, URZ, 0xfc, !UPT ;  /* 0x00010000062e7892 */ /* 0x000fd8000f8efc3f */
.L_x_43:
[----:B------:R-:W-:-:S04]  /*1ba0*/  SHF.L.U32 R0, R51, 0x1f, RZ ;  /* 0x0000001f33007819 */ /* 0x000fc800000006ff */
[----:B0-----:R-:W0:Y:S02]  /*1bb0*/  SYNCS.PHASECHK.TRANS64.TRYWAIT P0, [UR43+-0x8], R0 ;  /* 0xfffff800ff0075a7 */ /* 0x001e24000800016b */
[----:B01----:R-:W-:Y:S05]  /*1bc0*/  @!P0 BRA `(.L_x_16) ;  /* 0x0000004000348947 */ /* 0x003fea0003800000 */
.L_x_111:
[----:B------:R-:W-:Y:S02]  /*1bd0*/  ULDC UR4, c[0x0][0x28c] ;  /* 0x0000a30000047ab9 */ /* 0x000fe40000000800 */
[----:B------:R-:W-:-:S13]  /*1be0*/  ISETP.LT.AND P0, PT, RZ, UR4, PT ;  /* 0x00000004ff007c0c */ /* 0x000fda000bf01270 */
[----:B------:R-:W-:Y:S05]  /*1bf0*/  @P0 BRA `(.L_x_17) ;  /* 0x0000000000400947 */ /* 0x000fea0003800000 */
[----:B0-----:R-:W-:Y:S01]  /*1c00*/  MOV R0, 0x0 ;  /* 0x0000000000007802 */ /* 0x001fe20000000f00 */
[----:B------:R-:W-:Y:S01]  /*1c10*/  ULDC.64 UR4, c[0x4][0x68] ;  /* 0x01001a0000047ab9 */ /* 0x000fe20000000a00 */
[----:B------:R-:W-:Y:S01]  /*1c20*/  ULDC.64 UR6, c[0x4][0x8] ;  /* 0x0100020000067ab9 */ /* 0x000fe20000000a00 */
[----:B------:R-:W-:Y:S01]  /*1c30*/  IMAD.U32 R4, RZ, RZ, UR4 ;  /* 0x00000004ff047e24 */ /* 0x000fe2000f8e00ff */
[----:B------:R0:W1:Y:S01]  /*1c40*/  LDC.64 R2, c[0x4][R0] ;  /* 0x0100000000027b82 */ /* 0x0000620000000a00 */
[----:B------:R-:W-:Y:S01]  /*1c50*/  IMAD.U32 R5, RZ, RZ, UR5 ;  /* 0x00000005ff057e24 */ /* 0x000fe2000f8e00ff */
[----:B------:R-:W-:Y:S01]  /*1c60*/  ULDC.64 UR4, c[0x4][0x70] ;  /* 0x01001c0000047ab9 */ /* 0x000fe20000000a00 */
[----:B------:R-:W-:Y:S02]  /*1c70*/  IMAD.U32 R10, RZ, RZ, UR6 ;  /* 0x00000006ff0a7e24 */ /* 0x000fe4000f8e00ff */
[----:B------:R-:W-:Y:S02]  /*1c80*/  IMAD.U32 R6, RZ, RZ, UR4 ;  /* 0x00000004ff067e24 */ /* 0x000fe4000f8e00ff */
[----:B------:R-:W-:-:S02]  /*1c90*/  IMAD.U32 R7, RZ, RZ, UR5 ;  /* 0x00000005ff077e24 */ /* 0x000fc4000f8e00ff */
[----:B------:R-:W-:Y:S02]  /*1ca0*/  IMAD.U32 R11, RZ, RZ, UR7 ;  /* 0x00000007ff0b7e24 */ /* 0x000fe4000f8e00ff */
[----:B------:R-:W-:Y:S02]  /*1cb0*/  IMAD.MOV.U32 R8, RZ, RZ, 0x1e1 ;  /* 0x000001e1ff087424 */ /* 0x000fe400078e00ff */
[----:B------:R-:W-:Y:S02]  /*1cc0*/  IMAD.MOV.U32 R12, RZ, RZ, 0x1 ;  /* 0x00000001ff0c7424 */ /* 0x000fe400078e00ff */
[----:B0-----:R-:W-:-:S07]  /*1cd0*/  IMAD.MOV.U32 R13, RZ, RZ, RZ ;  /* 0x000000ffff0d7224 */ /* 0x001fce00078e00ff */
[----:B------:R-:W-:-:S07]  /*1ce0*/  LEPC R20, `(.L_x_17) ;  /* 0x000000001014794e */ /* 0x000fce0000000000 */
[----:B-1---5:R-:W-:Y:S05]  /*1cf0*/  CALL.ABS.NOINC R2 ;  /* 0x0000000002007343 */ /* 0x022fea0003c00000 */
.L_x_17:
[----:B------:R-:W-:-:S13]  /*1d00*/  ISETP.NE.AND P0, PT, R50, 0x3, PT ;  /* 0x000000033200780c */ /* 0x000fda0003f05270 */
[----:B------:R-:W-:Y:S05]  /*1d10*/  @!P0 BRA `(.L_x_18) ;  /* 0x0000000000048947 */ /* 0x000fea0003800000 */
[----:B------:R-:W-:Y:S01]  /*1d20*/  BPT.TRAP 0x1 ;  /* 0x000000040000795c */ /* 0x000fe20000300000 */
.L_x_18:
[----:B0-----:R-:W-:Y:S02]  /*1d30*/  IMAD.U32 R3, RZ, RZ, UR38 ;  /* 0x00000026ff037e24 */ /* 0x001fe4000f8e00ff */
[----:B------:R-:W-:-:S03]  /*1d40*/  IMAD.U32 R0, RZ, RZ, UR39 ;  /* 0x00000027ff007e24 */ /* 0x000fc6000f8e00ff */
[----:B------:R-:W-:Y:S02]  /*1d50*/  LEA R3, R3, UR41, 0x3 ;  /* 0x0000002903037c11 */ /* 0x000fe4000f8e18ff */
[----:B------:R-:W-:-:S04]  /*1d60*/  SHF.L.U32 R0, R0, 0x1f, RZ ;  /* 0x0000001f00007819 */ /* 0x000fc800000006ff */
[----:B------:R0:W1:Y:S01]  /*1d70*/  SYNCS.PHASECHK.TRANS64.TRYWAIT P1, [R3+URZ], R0 ;  /* 0x00000000030075a7 */ /* 0x000062000802017f */
[----:B------:R-:W-:Y:S05]  /*1d80*/  @!P0 BRA `(.L_x_19) ;  /* 0x0000000000048947 */ /* 0x000fea0003800000 */
[----:B------:R-:W-:Y:S01]  /*1d90*/  BPT.TRAP 0x1 ;  /* 0x000000040000795c */ /* 0x000fe20000300000 */
.L_x_19:
[----:B-1----:R-:W-:Y:S05]  /*1da0*/  @P1 BRA `(.L_x_20) ;  /* 0x0000000000081947 */ /* 0x002fea0003800000 */
[----:B------:R-:W1:Y:S02]  /*1db0*/  SYNCS.PHASECHK.TRANS64.TRYWAIT P1, [R3+URZ], R0 ;  /* 0x00000000030075a7 */ /* 0x000e64000802017f */
[----:B-1----:R-:W-:Y:S05]  /*1dc0*/  @!P1 BRA `(.L_x_21) ;  /* 0x0000003c00cc9947 */ /* 0x002fea0003800000 */
.L_x_20:
[----:B------:R-:W-:Y:S05]  /*1dd0*/  WARPSYNC.ALL ;  /* 0x0000000000007948 */ /* 0x000fea0003800000 */
[----:B------:R-:W-:Y:S01]  /*1de0*/  ULEA UR4, UR38, UR46, 0x8 ;  /* 0x0000002e26047291 */ /* 0x000fe2000f8e403f */
[----:B------:R-:W-:Y:S01]  /*1df0*/  WARPGROUP.ARRIVE ;  /* 0x00000000000079c5 */ /* 0x000fe20000000000 */
[----:B------:R-:W-:Y:S01]  /*1e00*/  ULEA UR6, UR38, UR45, 0x5 ;  /* 0x0000002d26067291 */ /* 0x000fe2000f8e283f */
[----:B01----:R-:W-:Y:S01]  /*1e10*/  IMAD.U32 R0, RZ, RZ, UR42 ;  /* 0x0000002aff007e24 */ /* 0x003fe2000f8e00ff */
[----:B------:R-:W-:Y:S01]  /*1e20*/  UMOV UR5, 0x80000020 ;  /* 0x8000002000057882 */ /* 0x000fe20000000000 */
[----:B------:R-:W-:-:S03]  /*1e30*/  UMOV UR7, URZ ;  /* 0x0000003f00077c82 */ /* 0x000fc60008000000 */
[----:B------:R-:W-:-:S03]  /*1e40*/  ISETP.GE.AND P1, PT, R0, 0x1, PT ;  /* 0x000000010000780c */ /* 0x000fc60003f26270 */
[----:B------:R-:W-:Y:S01]  /*1e50*/  HGMMA.64x8x16.F32.BF16 R32, gdesc[UR4].tnspB, RZ, !UPT, gsb0 ;  /* 0x40000000042079f0 */ /* 0x000fe2000c0018ff */
[----:B------:R-:W-:Y:S02]  /*1e60*/  UIADD3 UR4, UR4, 0x2, URZ ;  /* 0x0000000204047890 */ /* 0x000fe4000fffe03f */
[----:B------:R-:W-:Y:S01]  /*1e70*/  UIADD3 UR6, UR6, 0x10, URZ ;  /* 0x0000001006067890 */ /* 0x000fe2000fffe03f */
[----:B------:R-:W-:Y:S01]  /*1e80*/  UMOV UR5, 0x80000020 ;  /* 0x8000002000057882 */ /* 0x000fe20000000000 */
[----:B------:R-:W-:Y:S01]  /*1e90*/  UMOV UR7, URZ ;  /* 0x0000003f00077c82 */ /* 0x000fe20008000000 */
[----:B------:R-:W-:Y:S02]  /*1ea0*/  WARPGROUP.DEPBAR.LE gsb0, 0x0 ;  /* 0x00008000000079c5 */ /* 0x000fe40000010000 */
[----:B------:R-:W-:-:S06]  /*1eb0*/  WARPGROUP.ARRIVE ;  /* 0x00000000000079c5 */ /* 0x000fcc0000000000 */
[----:B------:R-:W-:Y:S03]  /*1ec0*/  HGMMA.64x8x16.F32.BF16 R32, gdesc[UR4].tnspB, R32, gsb0 ;  /* 0x40000000042079f0 */ /* 0x000fe60008001820 */
[----:B------:R-:W-:Y:S02]  /*1ed0*/  WARPGROUP.DEPBAR.LE gsb0, 0x0 ;  /* 0x00008000000079c5 */ /* 0x000fe40000010000 */
[----:B------:R-:W-:Y:S05]  /*1ee0*/  @!P1 BRA `(.L_x_22) ;  /* 0x0000000000d09947 */ /* 0x000fea0003800000 */
[----:B------:R-:W-:Y:S01]  /*1ef0*/  UIADD3 UR4, UR38, 0x1, URZ ;  /* 0x0000000126047890 */ /* 0x000fe2000fffe03f */
[----:B------:R-:W-:Y:S01]  /*1f00*/  IMAD.U32 R0, RZ, RZ, UR42 ;  /* 0x0000002aff007e24 */ /* 0x000fe2000f8e00ff */
[----:B------:R-:W-:Y:S02]  /*1f10*/  UMOV UR9, UR38 ;  /* 0x0000002600097c82 */ /* 0x000fe40008000000 */
[----:B------:R-:W-:-:S04]  /*1f20*/  UISETP.NE.AND UP0, UPT, UR4, 0x32, UPT ;  /* 0x000000320400788c */ /* 0x000fc8000bf05270 */
[----:B------:R-:W-:Y:S02]  /*1f30*/  USEL UR5, URZ, 0x1, UP0 ;  /* 0x000000013f057887 */ /* 0x000fe40008000000 */
[----:B------:R-:W-:Y:S02]  /*1f40*/  USEL UR8, UR4, URZ, UP0 ;  /* 0x0000003f04087287 */ /* 0x000fe40008000000 */
[----:B------:R-:W-:-:S06]  /*1f50*/  ULOP3.LUT UR5, UR39, UR5, URZ, 0x3c, !UPT ;  /* 0x0000000527057292 */ /* 0x000fcc000f8e3c3f */
[----:B------:R-:W-:-:S07]  /*1f60*/  IMAD.U32 R4, RZ, RZ, UR5 ;  /* 0x00000005ff047e24 */ /* 0x000fce000f8e00ff */
.L_x_29:
[----:B01----:R-:W-:Y:S05]  /*1f70*/  @!P0 BRA `(.L_x_23) ;  /* 0x0000000000048947 */ /* 0x003fea0003800000 */
[----:B------:R-:W-:Y:S01]  /*1f80*/  BPT.TRAP 0x1 ;  /* 0x000000040000795c */ /* 0x000fe20000300000 */
.L_x_23:
[----:B------:R-:W-:Y:S01]  /*1f90*/  ULEA UR4, UR8, UR41, 0x3 ;  /* 0x0000002908047291 */ /* 0x000fe2000f8e183f */
[----:B------:R-:W-:-:S08]  /*1fa0*/  SHF.L.U32 R2, R4, 0x1f, RZ ;  /* 0x0000001f04027819 */ /* 0x000fd000000006ff */
[----:B------:R0:W1:Y:S01]  /*1fb0*/  SYNCS.PHASECHK.TRANS64.TRYWAIT P1, [UR4], R2 ;  /* 0x00000002ff0075a7 */ /* 0x0000620008020144 */
[----:B------:R-:W-:Y:S05]  /*1fc0*/  @!P0 BRA `(.L_x_24) ;  /* 0x0000000000048947 */ /* 0x000fea0003800000 */
[----:B------:R-:W-:Y:S01]  /*1fd0*/  BPT.TRAP 0x1 ;  /* 0x000000040000795c */ /* 0x000fe20000300000 */
.L_x_24:
[----:B-1----:R-:W-:Y:S05]  /*1fe0*/  @P1 BRA `(.L_x_25) ;  /* 0x0000000000081947 */ /* 0x002fea0003800000 */
[----:B------:R-:W1:Y:S02]  /*1ff0*/  SYNCS.PHASECHK.TRANS64.TRYWAIT P1, [UR4], R2 ;  /* 0x00000002ff0075a7 */ /* 0x000e640008020144 */
[----:B-1----:R-:W-:Y:S05]  /*2000*/  @!P1 BRA `(.L_x_26) ;  /* 0x0000003c00509947 */ /* 0x002fea0003800000 */
.L_x_25:
[----:B------:R-:W-:Y:S01]  /*2010*/  ULEA UR4, UR8, UR46, 0x8 ;  /* 0x0000002e08047291 */ /* 0x000fe2000f8e403f */
[----:B------:R-:W-:Y:S01]  /*2020*/  WARPGROUP.ARRIVE ;  /* 0x00000000000079c5 */ /* 0x000fe20000000000 */
[----:B------:R-:W-:Y:S01]  /*2030*/  ULEA UR6, UR8, UR45, 0x5 ;  /* 0x0000002d08067291 */ /* 0x000fe2000f8e283f */
[----:B------:R-:W-:Y:S01]  /*2040*/  UMOV UR5, 0x80000020 ;  /* 0x8000002000057882 */ /* 0x000fe20000000000 */
[----:B------:R-:W-:-:S07]  /*2050*/  UMOV UR7, URZ ;  /* 0x0000003f00077c82 */ /* 0x000fce0008000000 */
[----:B------:R-:W-:Y:S01]  /*2060*/  HGMMA.64x8x16.F32.BF16 R32, gdesc[UR4].tnspB, R32, gsb0 ;  /* 0x40000000042079f0 */ /* 0x000fe20008001820 */
        /* <DEDUP_REMOVED lines=9> */
[----:B------:R-:W-:Y:S01]  /*2100*/  BPT.TRAP 0x1 ;  /* 0x000000040000795c */ /* 0x000fe20000300000 */
.L_x_27:
[----:B------:R-:W-:Y:S01]  /*2110*/  ULEA UR4, UR9, UR41, 0x3 ;  /* 0x0000002909047291 */ /* 0x000fe2000f8e183f */
[----:B------:R-:W-:-:S03]  /*2120*/  ISETP.GT.U32.AND P1, PT, R18, 0x1, PT ;  /* 0x000000011200780c */ /* 0x000fc60003f24070 */
[----:B------:R-:W-:-:S04]  /*2130*/  UIADD3 UR4, UR4, 0x190, URZ ;  /* 0x0000019004047890 */ /* 0x000fc8000fffe03f */
[----:B------:R-:W-:-:S09]  /*2140*/  UPRMT UR4, URZ, 0x654, UR4 ;  /* 0x000006543f047896 */ /* 0x000fd20008000004 */
[----:B------:R-:W-:Y:S01]  /*2150*/  SYNCS.ARRIVE.TRANS64.RED.A1T0 RZ, [UR4], RZ ;  /* 0x000000ffffff79a7 */ /* 0x000fe20008100404 */
[----:B------:R-:W-:Y:S05]  /*2160*/  @P1 BRA `(.L_x_28) ;  /* 0x0000000000041947 */ /* 0x000fea0003800000 */
[----:B------:R-:W-:Y:S01]  /*2170*/  BPT.TRAP 0x1 ;  /* 0x000000040000795c */ /* 0x000fe20000300000 */
.L_x_28:
[----:B------:R-:W-:Y:S01]  /*2180*/  UIADD3 UR8, UR8, 0x1, URZ ;  /* 0x0000000108087890 */ /* 0x000fe2000fffe03f */
[C---:B------:R-:W-:Y:S01]  /*2190*/  ISETP.GT.AND P1, PT, R0.reuse, 0x1, PT ;  /* 0x000000010000780c */ /* 0x040fe20003f24270 */
[----:B------:R-:W-:Y:S01]  /*21a0*/  UIADD3 UR9, UR9, 0x1, URZ ;  /* 0x0000000109097890 */ /* 0x000fe2000fffe03f */
[----:B------:R-:W-:Y:S01]  /*21b0*/  VIADD R0, R0, 0xffffffff ;  /* 0xffffffff00007836 */ /* 0x000fe20000000000 */
[----:B------:R-:W-:Y:S02]  /*21c0*/  UISETP.NE.AND UP0, UPT, UR8, 0x32, UPT ;  /* 0x000000320800788c */ /* 0x000fe4000bf05270 */
[----:B------:R-:W-:Y:S02]  /*21d0*/  UISETP.NE.AND UP1, UPT, UR9, 0x32, UPT ;  /* 0x000000320900788c */ /* 0x000fe4000bf25270 */
[----:B------:R-:W-:Y:S02]  /*21e0*/  USEL UR4, URZ, 0x1, UP0 ;  /* 0x000000013f047887 */ /* 0x000fe40008000000 */
[----:B------:R-:W-:-:S02]  /*21f0*/  USEL UR8, UR8, URZ, UP0 ;  /* 0x0000003f08087287 */ /* 0x000fc40008000000 */
[----:B------:R-:W-:Y:S02]  /*2200*/  USEL UR9, UR9, URZ, UP1 ;  /* 0x0000003f09097287 */ /* 0x000fe40008800000 */
[----:B------:R-:W-:Y:S01]  /*2210*/  LOP3.LUT R4, R4, UR4, RZ, 0x3c, !PT ;  /* 0x0000000404047c12 */ /* 0x000fe2000f8e3cff */
[----:B------:R-:W-:Y:S09]  /*2220*/  @P1 BRA `(.L_x_29) ;  /* 0xfffffffc00501947 */ /* 0x000ff2000383ffff */
.L_x_22:
[----:B------:R-:W2:Y:S01]  /*2230*/  LDC R0, c[0x0][0x28c] ;  /* 0x0000a300ff007b82 */ /* 0x000ea20000000800 */
[----:B01----:R-:W-:-:S04]  /*2240*/  IMAD.U32 R2, RZ, RZ, UR49 ;  /* 0x00000031ff027e24 */ /* 0x003fc8000f8e00ff */
[----:B------:R0:W-:Y:S01]  /*2250*/  SYNCS.ARRIVE.TRANS64.A1T0 RZ, [R2+UR48], RZ ;  /* 0x000000ff02ff79a7 */ /* 0x0001e20008100030 */
[----:B--2---:R-:W-:-:S13]  /*2260*/  ISETP.GE.AND P1, PT, R0, 0x1, PT ;  /* 0x000000010000780c */ /* 0x004fda0003f26270 */
[----:B0-----:R-:W-:Y:S05]  /*2270*/  @!P1 BRA `(.L_x_30) ;  /* 0x0000000000349947 */ /* 0x001fea0003800000 */
[----:B------:R-:W-:Y:S05]  /*2280*/  @!P0 BRA `(.L_x_31) ;  /* 0x0000000000048947 */ /* 0x000fea0003800000 */
[----:B------:R-:W-:Y:S01]  /*2290*/  BPT.TRAP 0x1 ;  /* 0x000000040000795c */ /* 0x000fe20000300000 */
.L_x_31:
[----:B------:R-:W-:Y:S01]  /*22a0*/  UIADD3 UR6, UR38, UR42, URZ ;  /* 0x0000002a26067290 */ /* 0x000fe2000fffe03f */
[----:B------:R-:W-:-:S03]  /*22b0*/  ISETP.GT.U32.AND P0, PT, R18, 0x1, PT ;  /* 0x000000011200780c */ /* 0x000fc60003f04070 */
[----:B------:R-:W-:-:S04]  /*22c0*/  UIMAD.WIDE.U32 UR4, UR6, 0x51eb851f, URZ ;  /* 0x51eb851f060478a5 */ /* 0x000fc8000f8e003f */
[----:B------:R-:W-:-:S04]  /*22d0*/  USHF.R.U32.HI UR4, URZ, 0x4, UR5 ;  /* 0x000000043f047899 */ /* 0x000fc80008011605 */
[----:B------:R-:W-:-:S04]  /*22e0*/  UIMAD UR6, UR4, -0x32, UR6 ;  /* 0xffffffce040678a4 */ /* 0x000fc8000f8e0206 */
[----:B------:R-:W-:-:S04]  /*22f0*/  ULEA UR6, UR6, UR41, 0x3 ;  /* 0x0000002906067291 */ /* 0x000fc8000f8e183f */
[----:B------:R-:W-:-:S04]  /*2300*/  UIADD3 UR6, UR6, 0x190, URZ ;  /* 0x0000019006067890 */ /* 0x000fc8000fffe03f */
[----:B------:R-:W-:-:S09]  /*2310*/  UPRMT UR6, URZ, 0x654, UR6 ;  /* 0x000006543f067896 */ /* 0x000fd20008000006 */
[----:B------:R-:W-:Y:S01]  /*2320*/  SYNCS.ARRIVE.TRANS64.RED.A1T0 RZ, [UR6], RZ ;  /* 0x000000ffffff79a7 */ /* 0x000fe20008100406 */
[----:B------:R-:W-:Y:S05]  /*2330*/  @P0 BRA `(.L_x_30) ;  /* 0x0000000000040947 */ /* 0x000fea0003800000 */
[----:B------:R-:W-:Y:S01]  /*2340*/  BPT.TRAP 0x1 ;  /* 0x000000040000795c */ /* 0x000fe20000300000 */
.L_x_30:
[----:B------:R-:W-:Y:S01]  /*2350*/  SHF.L.U32 R0, R51, 0x1f, RZ ;  /* 0x0000001f33007819 */ /* 0x000fe200000006ff */
[----:B------:R-:W-:Y:S01]  /*2360*/  UIADD3 UR38, UR38, UR47, URZ ;  /* 0x0000002f26267290 */ /* 0x000fe2000fffe03f */
[----:B------:R-:W-:Y:S01]  /*2370*/  SHF.R.S32.HI R21, RZ, 0x1f, R27 ;  /* 0x0000001fff157819 */ /* 0x000fe2000001141b */
[----:B------:R-:W-:Y:S01]  /*2380*/  UISETP.GE.U32.AND UP1, UPT, UR47, 0x32, UPT ;  /* 0x000000322f00788c */ /* 0x000fe2000bf26070 */
[----:B------:R-:W0:Y:S01]  /*2390*/  SYNCS.PHASECHK.TRANS64.TRYWAIT P0, [UR43+0x8], R0 ;  /* 0x00000800ff0075a7 */ /* 0x000e22000800016b */
[----:B------:R-:W-:-:S04]  /*23a0*/  UISETP.GT.U32.AND UP0, UPT, UR38, 0x31, UPT ;  /* 0x000000312600788c */ /* 0x000fc8000bf04070 */
[----:B------:R-:W-:-:S04]  /*23b0*/  UISETP.LT.U32.AND UP0, UPT, UR47, 0x32, UP0 ;  /* 0x000000322f00788c */ /* 0x000fc80008701070 */
[----:B------:R-:W-:Y:S02]  /*23c0*/  USEL UR6, URZ, 0x1, !UP0 ;  /* 0x000000013f067887 */ /* 0x000fe4000c000000 */
[----:B------:R-:W-:Y:S02]  /*23d0*/  @UP1 UIMAD.WIDE.U32 UR4, UR38, 0x51eb851f, URZ ;  /* 0x51eb851f260418a5 */ /* 0x000fe4000f8e003f */
[----:B------:R-:W-:Y:S02]  /*23e0*/  ULOP3.LUT UR39, UR39, UR6, URZ, 0x3c, !UPT ;  /* 0x0000000627277292 */ /* 0x000fe4000f8e3c3f */
[----:B------:R-:W-:-:S04]  /*23f0*/  @UP1 USHF.R.U32.HI UR4, URZ, 0x4, UR5 ;  /* 0x000000043f041899 */ /* 0x000fc80008011605 */
[----:B------:R-:W-:Y:S01]  /*2400*/  @UP1 ULOP3.LUT UR39, UR39, 0x1, UR4, 0x78, !UPT ;  /* 0x0000000127271892 */ /* 0x000fe2000f8e7804 */
[----:B0-----:R-:W-:Y:S11]  /*2410*/  @!P0 BRA `(.L_x_32) ;  /* 0x0000003800648947 */ /* 0x001ff60003800000 */
.L_x_112:
[C---:B------:R-:W-:Y:S01]  /*2420*/  IMAD.SHL.U32 R5, R24.reuse, 0x40, RZ ;  /* 0x0000004018057824 */ /* 0x040fe200078e00ff */
[----:B------:R-:W-:Y:S01]  /*2430*/  ULDC UR6, c[0x0][0x284] ;  /* 0x0000a10000067ab9 */ /* 0x000fe20000000800 */
[----:B------:R-:W-:Y:S01]  /*2440*/  IMAD.SHL.U32 R8, R25, 0x8, RZ ;  /* 0x0000000819087824 */ /* 0x000fe200078e00ff */
[----:B------:R-:W-:Y:S01]  /*2450*/  ULDC.64 UR4, c[0x0][0x5d0] ;  /* 0x0001740000047ab9 */ /* 0x000fe20000000a00 */
[----:B------:R-:W-:Y:S01]  /*2460*/  IMAD.WIDE R24, R24, 0x40, R30 ;  /* 0x0000004018187825 */ /* 0x000fe200078e021e */
[----:B------:R-:W-:Y:S01]  /*2470*/  ISETP.GE.AND P0, PT, R5, UR6, PT ;  /* 0x0000000605007c0c */ /* 0x000fe2000bf06270 */
[----:B------:R-:W-:Y:S01]  /*2480*/  ULDC UR6, c[0x0][0x288] ;  /* 0x0000a20000067ab9 */ /* 0x000fe20000000800 */
[----:B------:R-:W-:Y:S01]  /*2490*/  SHF.R.S32.HI R9, RZ, 0x1f, R8 ;  /* 0x0000001fff097819 */ /* 0x000fe20000011408 */
[----:B0-----:R-:W-:Y:S01]  /*24a0*/  IMAD R0, R21, UR4, RZ ;  /* 0x0000000415007c24 */ /* 0x001fe2000f8e02ff */
[----:B------:R-:W-:Y:S01]  /*24b0*/  ISETP.GE.OR P0, PT, R8, UR6, P0 ;  /* 0x0000000608007c0c */ /* 0x000fe20008706670 */
[----:B------:R-:W-:-:S04]  /*24c0*/  IMAD.WIDE.U32 R2, R27, UR4, R36 ;  /* 0x000000041b027c25 */ /* 0x000fc8000f8e0024 */
[----:B------:R-:W-:Y:S01]  /*24d0*/  IMAD R7, R27, UR5, R0 ;  /* 0x000000051b077c24 */ /* 0x000fe2000f8e0200 */
[----:B------:R-:W-:Y:S01]  /*24e0*/  IADD3 R2, P1, R8, R2, RZ ;  /* 0x0000000208027210 */ /* 0x000fe20007f3e0ff */
[----:B------:R-:W-:Y:S02]  /*24f0*/  ULDC.64 UR4, c[0x0][0x5c8] ;  /* 0x0001720000047ab9 */ /* 0x000fe40000000a00 */
[----:B------:R-:W-:Y:S01]  /*2500*/  IMAD R11, R25, UR4, RZ ;  /* 0x00000004190b7c24 */ /* 0x000fe2000f8e02ff */
[----:B------:R-:W-:-:S03]  /*2510*/  IADD3.X R3, R9, R3, R7, P1, !PT ;  /* 0x0000000309037210 */ /* 0x000fc60000ffe407 */
[C---:B------:R-:W-:Y:S02]  /*2520*/  IMAD R11, R24.reuse, UR5, R11 ;  /* 0x00000005180b7c24 */ /* 0x040fe4000f8e020b */
[----:B------:R-:W-:Y:S01]  /*2530*/  IMAD.WIDE.U32 R12, R24, UR4, R2 ;  /* 0x00000004180c7c25 */ /* 0x000fe2000f8e0002 */
[----:B------:R-:W-:Y:S06]  /*2540*/  @P0 BRA `(.L_x_33) ;  /* 0x0000000400d00947 */ /* 0x000fec0003800000 */
[----:B-----5:R-:W-:Y:S01]  /*2550*/  FSETP.NEU.AND P0, PT, R28, RZ, PT ;  /* 0x000000ff1c00720b */ /* 0x020fe20003f0d000 */
[----:B------:R-:W-:Y:S01]  /*2560*/  BSSY B0, `(.L_x_33) ;  /* 0x0000072000007945 */ /* 0x000fe20003800000 */
[----:B------:R-:W-:Y:S02]  /*2570*/  IMAD.IADD R45, R13, 0x1, R11 ;  /* 0x000000010d2d7824 */ /* 0x000fe400078e020b */
[----:B------:R-:W-:Y:S02]  /*2580*/  IMAD.IADD R20, R44, 0x1, -R5 ;  /* 0x000000012c147824 */ /* 0x000fe400078e0a05 */
[----:B------:R-:W-:-:S07]  /*2590*/  IMAD.IADD R52, R41, 0x1, -R8 ;  /* 0x0000000129347824 */ /* 0x000fce00078e0a08 */
[----:B------:R-:W-:Y:S05]  /*25a0*/  @!P0 BRA `(.L_x_34) ;  /* 0x00000004004c8947 */ /* 0x000fea0003800000 */
[----:B------:R-:W0:Y:S01]  /*25b0*/  LDC.64 R14, c[0x0][0x5b8] ;  /* 0x00016e00ff0e7b82 */ /* 0x000e220000000a00 */
[----:B------:R-:W-:-:S07]  /*25c0*/  ULDC.64 UR4, c[0x0][0x5c0] ;  /* 0x0001700000047ab9 */ /* 0x000fce0000000a00 */
[----:B------:R-:W1:Y:S08]  /*25d0*/  LDC.64 R46, c[0x0][0x5b0] ;  /* 0x00016c00ff2e7b82 */ /* 0x000e700000000a00 */
[----:B------:R-:W2:Y:S01]  /*25e0*/  LDC.64 R48, c[0x0][0x5a8] ;  /* 0x00016a00ff307b82 */ /* 0x000ea20000000a00 */
[-C--:B0-----:R-:W-:Y:S02]  /*25f0*/  IMAD R0, R21, R14.reuse, RZ ;  /* 0x0000000e15007224 */ /* 0x081fe400078e02ff */
[----:B------:R-:W-:-:S04]  /*2600*/  IMAD.WIDE.U32 R2, R27, R14, R36 ;  /* 0x0000000e1b027225 */ /* 0x000fc800078e0024 */
[----:B------:R-:W-:Y:S01]  /*2610*/  IMAD R15, R27, R15, R0 ;  /* 0x0000000f1b0f7224 */ /* 0x000fe200078e0200 */
[----:B------:R-:W-:Y:S01]  /*2620*/  IADD3 R4, P0, R8, R2, RZ ;  /* 0x0000000208047210 */ /* 0x000fe20007f1e0ff */
[----:B-1----:R-:W-:-:S03]  /*2630*/  IMAD R0, R25, R46, RZ ;  /* 0x0000002e19007224 */ /* 0x002fc600078e02ff */
[----:B------:R-:W-:Y:S01]  /*2640*/  IADD3.X R5, R9, R3, R15, P0, !PT ;  /* 0x0000000309057210 */ /* 0x000fe200007fe40f */
[----:B------:R-:W-:Y:S01]  /*2650*/  IMAD R21, R24, R47, R0 ;  /* 0x0000002f18157224 */ /* 0x000fe200078e0200 */
[----:B------:R-:W-:Y:S01]  /*2660*/  ISETP.GT.AND P0, PT, R20, RZ, PT ;  /* 0x000000ff1400720c */ /* 0x000fe20003f04270 */
[----:B------:R-:W-:-:S03]  /*2670*/  IMAD.WIDE.U32 R2, R24, R46, R4 ;  /* 0x0000002e18027225 */ /* 0x000fc600078e0004 */
[----:B------:R-:W-:Y:S01]  /*2680*/  ISETP.GT.AND P1, PT, R52, RZ, P0 ;  /* 0x000000ff3400720c */ /* 0x000fe20000724270 */
[----:B------:R-:W-:Y:S01]  /*2690*/  IMAD.IADD R0, R3, 0x1, R21 ;  /* 0x0000000103007824 */ /* 0x000fe200078e0215 */
[----:B--2---:R-:W-:-:S04]  /*26a0*/  LEA R6, P2, R2, R48, 0x1 ;  /* 0x0000003002067211 */ /* 0x004fc800078408ff */
[----:B------:R-:W-:-:S07]  /*26b0*/  LEA.HI.X R7, R2, R49, R0, 0x1, P2 ;  /* 0x0000003102077211 */ /* 0x000fce00010f0c00 */
[----:B------:R0:W2:Y:S01]  /*26c0*/  @P1 LDG.E.LTC128B.U16 R0, desc[UR36][R6.64] ;  /* 0x0000002406001981 */ /* 0x0000a2000c1e1520 */
[----:B------:R-:W-:Y:S01]  /*26d0*/  IMAD.WIDE.U32 R2, R24, R46, R8 ;  /* 0x0000002e18027225 */ /* 0x000fe200078e0008 */
[----:B------:R-:W-:Y:S01]  /*26e0*/  ISETP.GT.AND P0, PT, R52, 0x1, P0 ;  /* 0x000000013400780c */ /* 0x000fe20000704270 */
[----:B------:R-:W-:Y:S01]  /*26f0*/  BSSY B1, `(.L_x_35) ;  /* 0x0000012000017945 */ /* 0x000fe20003800000 */
[----:B------:R-:W-:-:S04]  /*2700*/  IADD3 R10, P2, R36, R2, RZ ;  /* 0x00000002240a7210 */ /* 0x000fc80007f5e0ff */
[----:B------:R-:W-:Y:S02]  /*2710*/  IADD3.X R11, R37, R21, R3, P2, !PT ;  /* 0x00000015250b7210 */ /* 0x000fe400017fe403 */
[----:B------:R-:W-:Y:S01]  /*2720*/  LEA R2, P2, R12, UR4, 0x1 ;  /* 0x000000040c027c11 */ /* 0x000fe2000f8408ff */
[----:B------:R-:W-:-:S03]  /*2730*/  IMAD.WIDE.U32 R10, R27, R14, R10 ;  /* 0x0000000e1b0a7225 */ /* 0x000fc600078e000a */
[----:B------:R-:W-:Y:S01]  /*2740*/  LEA.HI.X R3, R12, UR5, R45, 0x1, P2 ;  /* 0x000000050c037c11 */ /* 0x000fe200090f0c2d */
[----:B0-----:R-:W-:Y:S01]  /*2750*/  IMAD.IADD R7, R15, 0x1, R11 ;  /* 0x000000010f077824 */ /* 0x001fe200078e020b */
[----:B------:R-:W-:Y:S02]  /*2760*/  LEA R6, P2, R10, R48, 0x1 ;  /* 0x000000300a067211 */ /* 0x000fe400078408ff */
[----:B------:R-:W-:Y:S02]  /*2770*/  SHF.L.U64.HI R11, R46, 0x3, R47 ;  /* 0x000000032e0b7819 */ /* 0x000fe4000001022f */
[----:B------:R-:W-:Y:S01]  /*2780*/  LEA.HI.X R7, R10, R49, R7, 0x1, P2 ;  /* 0x000000310a077211 */ /* 0x000fe200010f0c07 */
[----:B------:R-:W-:Y:S02]  /*2790*/  IMAD.SHL.U32 R10, R46, 0x8, RZ ;  /* 0x000000082e0a7824 */ /* 0x000fe400078e00ff */
[----:B--2---:R-:W-:-:S04]  /*27a0*/  IMAD.U32 R13, R0, 0x10000, RZ ;  /* 0x00010000000d7824 */ /* 0x004fc800078e00ff */
[----:B------:R-:W-:-:S04]  /*27b0*/  FMUL R13, R13, R28 ;  /* 0x0000001c0d0d7220 */ /* 0x000fc80000400000 */
[----:B------:R-:W-:-:S05]  /*27c0*/  FFMA R13, R32, R26, R13 ;  /* 0x0000001a200d7223 */ /* 0x000fca000000000d */
[----:B------:R-:W-:-:S05]  /*27d0*/  F2FP.BF16.F32.PACK_AB R13, RZ, R13 ;  /* 0x0000000dff0d723e */ /* 0x000fca00000010ff */
[----:B------:R0:W-:Y:S01]  /*27e0*/  @P1 STG.E.U16 desc[UR36][R2.64], R13 ;  /* 0x0000000d02001986 */ /* 0x0001e2000c101524 */
[----:B------:R-:W-:Y:S05]  /*27f0*/  @!P0 BRA `(.L_x_36) ;  /* 0x0000000000048947 */ /* 0x000fea0003800000 */
[----:B------:R1:W5:Y:S02]  /*2800*/  LDG.E.LTC128B.U16 R0, desc[UR36][R6.64+0x2] ;  /* 0x0000022406007981 */ /* 0x000364000c1e1520 */
.L_x_36:
[----:B------:R-:W-:Y:S05]  /*2810*/  BSYNC B1 ;  /* 0x0000000000017941 */ /* 0x000fea0003800000 */
.L_x_35:
[----:B-1---5:R-:W-:Y:S01]  /*2820*/  IMAD.U32 R7, R0, 0x10000, RZ ;  /* 0x0001000000077824 */ /* 0x022fe200078e00ff */
[----:B------:R-:W-:Y:S01]  /*2830*/  ISETP.GT.AND P1, PT, R20, 0x8, PT ;  /* 0x000000081400780c */ /* 0x000fe20003f24270 */
[----:B------:R-:W-:-:S04]  /*2840*/  IMAD.WIDE.U32 R10, R24, R46, R10 ;  /* 0x0000002e180a7225 */ /* 0x000fc800078e000a */
[----:B------:R-:W-:Y:S01]  /*2850*/  FMUL R6, R7, R28 ;  /* 0x0000001c07067220 */ /* 0x000fe20000400000 */
[----:B------:R-:W-:Y:S01]  /*2860*/  ISETP.GT.AND P2, PT, R52, RZ, P1 ;  /* 0x000000ff3400720c */ /* 0x000fe20000f44270 */
[----:B------:R-:W-:Y:S01]  /*2870*/  IMAD.IADD R21, R21, 0x1, R11 ;  /* 0x0000000115157824 */ /* 0x000fe200078e020b */
[----:B------:R-:W-:Y:S01]  /*2880*/  IADD3 R7, P3, R4, R10, RZ ;  /* 0x0000000a04077210 */ /* 0x000fe20007f7e0ff */
[----:B------:R-:W-:Y:S01]  /*2890*/  FFMA R6, R33, R26, R6 ;  /* 0x0000001a21067223 */ /* 0x000fe20000000006 */
[----:B0-----:R-:W-:-:S03]  /*28a0*/  @P0 IMAD.MOV.U32 R13, RZ, RZ, R3 ;  /* 0x000000ffff0d0224 */ /* 0x001fc600078e0003 */
[----:B------:R-:W-:Y:S01]  /*28b0*/  IMAD.X R12, R21, 0x1, R5, P3 ;  /* 0x00000001150c7824 */ /* 0x000fe200018e0605 */
[C---:B------:R-:W-:Y:S02]  /*28c0*/  LEA R4, P3, R7.reuse, R48, 0x1 ;  /* 0x0000003007047211 */ /* 0x040fe400078608ff */
[----:B------:R-:W-:Y:S02]  /*28d0*/  F2FP.BF16.F32.PACK_AB R6, RZ, R6 ;  /* 0x00000006ff06723e */ /* 0x000fe400000010ff */
[----:B------:R-:W-:Y:S01]  /*28e0*/  LEA.HI.X R5, R7, R49, R12, 0x1, P3 ;  /* 0x0000003107057211 */ /* 0x000fe200018f0c0c */
[----:B------:R-:W-:Y:S01]  /*28f0*/  @P0 IMAD.MOV.U32 R12, RZ, RZ, R2 ;  /* 0x000000ffff0c0224 */ /* 0x000fe200078e0002 */
[----:B------:R-:W-:-:S05]  /*2900*/  PRMT R20, R6, 0x7610, R20 ;  /* 0x0000761006147816 */ /* 0x000fca0000000014 */
[----:B------:R0:W-:Y:S04]  /*2910*/  @P0 STG.E.U16 desc[UR36][R12.64+0x2], R20 ;  /* 0x000002140c000986 */ /* 0x0001e8000c101524 */
[----:B------:R-:W2:Y:S01]  /*2920*/  @P2 LDG.E.LTC128B.U16 R0, desc[UR36][R4.64] ;  /* 0x0000002404002981 */ /* 0x000ea2000c1e1520 */
[C---:B------:R-:W-:Y:S01]  /*2930*/  SHF.L.U64.HI R11, R39.reuse, 0x1, R38 ;  /* 0x00000001270b7819 */ /* 0x040fe20000010226 */
[----:B------:R-:W-:Y:S01]  /*2940*/  BSSY B1, `(.L_x_37) ;  /* 0x0000012000017945 */ /* 0x000fe20003800000 */
[----:B------:R-:W-:Y:S02]  /*2950*/  LEA R2, P0, R39, R2, 0x1 ;  /* 0x0000000227027211 */ /* 0x000fe400078008ff */
[----:B------:R-:W-:Y:S02]  /*2960*/  IADD3 R6, P3, P4, R36, R10, R8 ;  /* 0x0000000a24067210 */ /* 0x000fe40007c7e008 */
[----:B------:R-:W-:Y:S01]  /*2970*/  ISETP.GT.AND P1, PT, R52, 0x1, P1 ;  /* 0x000000013400780c */ /* 0x000fe20000f24270 */
[----:B------:R-:W-:-:S02]  /*2980*/  IMAD.X R3, R11, 0x1, R3, P0 ;  /* 0x000000010b037824 */ /* 0x000fc400000e0603 */
[----:B--2---:R-:W-:-:S04]  /*2990*/  IMAD.U32 R7, R0, 0x10000, RZ ;  /* 0x0001000000077824 */ /* 0x004fc800078e00ff */
[----:B------:R-:W-:-:S04]  /*29a0*/  FMUL R7, R7, R28 ;  /* 0x0000001c07077220 */ /* 0x000fc80000400000 */
[----:B------:R-:W-:-:S05]  /*29b0*/  FFMA R7, R34, R26, R7 ;  /* 0x0000001a22077223 */ /* 0x000fca0000000007 */
[----:B------:R-:W-:Y:S02]  /*29c0*/  F2FP.BF16.F32.PACK_AB R5, RZ, R7 ;  /* 0x00000007ff05723e */ /* 0x000fe400000010ff */
[----:B------:R-:W-:Y:S02]  /*29d0*/  IADD3.X R7, R37, R21, R9, P3, P4 ;  /* 0x0000001525077210 */ /* 0x000fe40001fe8409 */
[----:B------:R-:W-:Y:S01]  /*29e0*/  PRMT R8, R5, 0x7610, R8 ;  /* 0x0000761005087816 */ /* 0x000fe20000000008 */
[----:B------:R-:W-:-:S04]  /*29f0*/  IMAD.WIDE.U32 R4, R27, R14, R6 ;  /* 0x0000000e1b047225 */ /* 0x000fc800078e0006 */
[----:B------:R0:W-:Y:S01]  /*2a00*/  @P2 STG.E.U16 desc[UR36][R2.64], R8 ;  /* 0x0000000802002986 */ /* 0x0001e2000c101524 */
[----:B------:R-:W-:Y:S01]  /*2a10*/  IMAD.IADD R5, R15, 0x1, R5 ;  /* 0x000000010f057824 */ /* 0x000fe200078e0205 */
[----:B------:R-:W-:-:S04]  /*2a20*/  LEA R6, P0, R4, R48, 0x1 ;  /* 0x0000003004067211 */ /* 0x000fc800078008ff */
[----:B------:R-:W-:Y:S01]  /*2a30*/  LEA.HI.X R7, R4, R49, R5, 0x1, P0 ;  /* 0x0000003104077211 */ /* 0x000fe200000f0c05 */
[----:B------:R-:W-:Y:S08]  /*2a40*/  @!P1 BRA `(.L_x_38) ;  /* 0x0000000000049947 */ /* 0x000ff00003800000 */
[----:B------:R1:W5:Y:S02]  /*2a50*/  LDG.E.LTC128B.U16 R0, desc[UR36][R6.64+0x2] ;  /* 0x0000022406007981 */ /* 0x000364000c1e1520 */
.L_x_38:
[----:B------:R-:W-:Y:S05]  /*2a60*/  BSYNC B1 ;  /* 0x0000000000017941 */ /* 0x000fea0003800000 */
.L_x_37:
[----:B------:R-:W-:Y:S05]  /*2a70*/  @!P1 BRA `(.L_x_39) ;  /* 0x0000000000809947 */ /* 0x000fea0003800000 */
[----:B-----5:R-:W-:-:S04]  /*2a80*/  IMAD.U32 R5, R0, 0x10000, RZ ;  /* 0x0001000000057824 */ /* 0x020fc800078e00ff */
[----:B------:R-:W-:-:S04]  /*2a90*/  FMUL R0, R5, R28 ;  /* 0x0000001c05007220 */ /* 0x000fc80000400000 */
[----:B------:R-:W-:-:S05]  /*2aa0*/  FFMA R0, R35, R26, R0 ;  /* 0x0000001a23007223 */ /* 0x000fca0000000000 */
[----:B------:R-:W-:-:S05]  /*2ab0*/  F2FP.BF16.F32.PACK_AB R0, RZ, R0 ;  /* 0x00000000ff00723e */ /* 0x000fca00000010ff */
[----:B------:R2:W-:Y:S01]  /*2ac0*/  STG.E.U16 desc[UR36][R2.64+0x2], R0 ;  /* 0x0000020002007986 */ /* 0x0005e2000c101524 */
[----:B------:R-:W-:Y:S05]  /*2ad0*/  BRA `(.L_x_39) ;  /* 0x0000000000687947 */ /* 0x000fea0003800000 */
.L_x_34:
[----:B------:R-:W-:Y:S01]  /*2ae0*/  ISETP.GT.AND P0, PT, R20, RZ, PT ;  /* 0x000000ff1400720c */ /* 0x000fe20003f04270 */
[----:B------:R-:W-:Y:S01]  /*2af0*/  ULDC.64 UR4, c[0x0][0x5c0] ;  /* 0x0001700000047ab9 */ /* 0x000fe20000000a00 */
[-C--:B------:R-:W-:Y:S01]  /*2b00*/  FMUL R32, R32, R26.reuse ;  /* 0x0000001a20207220 */ /* 0x080fe20000400000 */
[----:B------:R-:W-:Y:S01]  /*2b10*/  LEA R2, P3, R12, UR4, 0x1 ;  /* 0x000000040c027c11 */ /* 0x000fe2000f8608ff */
[-C--:B------:R-:W-:Y:S01]  /*2b20*/  FMUL R33, R33, R26.reuse ;  /* 0x0000001a21217220 */ /* 0x080fe20000400000 */
[----:B------:R-:W-:Y:S01]  /*2b30*/  ISETP.GT.AND P2, PT, R52, RZ, P0 ;  /* 0x000000ff3400720c */ /* 0x000fe20000744270 */
[-C--:B------:R-:W-:Y:S01]  /*2b40*/  FMUL R34, R34, R26.reuse ;  /* 0x0000001a22227220 */ /* 0x080fe20000400000 */
[----:B------:R-:W-:Y:S01]  /*2b50*/  ISETP.GT.AND P1, PT, R20, 0x8, PT ;  /* 0x000000081400780c */ /* 0x000fe20003f24270 */
[----:B------:R-:W-:Y:S01]  /*2b60*/  FMUL R35, R35, R26 ;  /* 0x0000001a23237220 */ /* 0x000fe20000400000 */
[----:B------:R-:W-:Y:S02]  /*2b70*/  F2FP.BF16.F32.PACK_AB R32, RZ, R32 ;  /* 0x00000020ff20723e */ /* 0x000fe400000010ff */
[----:B------:R-:W-:-:S02]  /*2b80*/  LEA.HI.X R3, R12, UR5, R45, 0x1, P3 ;  /* 0x000000050c037c11 */ /* 0x000fc400098f0c2d */
[C---:B------:R-:W-:Y:S02]  /*2b90*/  ISETP.GT.AND P0, PT, R52.reuse, 0x1, P0 ;  /* 0x000000013400780c */ /* 0x040fe40000704270 */
[C---:B------:R-:W-:Y:S02]  /*2ba0*/  ISETP.GT.AND P3, PT, R52.reuse, RZ, P1 ;  /* 0x000000ff3400720c */ /* 0x040fe40000f64270 */
[----:B------:R-:W-:Y:S01]  /*2bb0*/  ISETP.GT.AND P1, PT, R52, 0x1, P1 ;  /* 0x000000013400780c */ /* 0x000fe20000f24270 */
[----:B------:R-:W-:Y:S01]  /*2bc0*/  @P2 STG.E.U16 desc[UR36][R2.64], R32 ;  /* 0x0000002002002986 */ /* 0x000fe2000c101524 */
[C---:B------:R-:W-:Y:S02]  /*2bd0*/  SHF.L.U64.HI R5, R39.reuse, 0x1, R38 ;  /* 0x0000000127057819 */ /* 0x040fe40000010226 */
[----:B------:R-:W-:Y:S02]  /*2be0*/  LEA R4, P2, R39, R2, 0x1 ;  /* 0x0000000227047211 */ /* 0x000fe400078408ff */
[----:B------:R-:W-:-:S02]  /*2bf0*/  F2FP.BF16.F32.PACK_AB R33, RZ, R33 ;  /* 0x00000021ff21723e */ /* 0x000fc400000010ff */
[----:B------:R-:W-:Y:S01]  /*2c00*/  F2FP.BF16.F32.PACK_AB R34, RZ, R34 ;  /* 0x00000022ff22723e */ /* 0x000fe200000010ff */
[----:B------:R-:W-:Y:S01]  /*2c10*/  IMAD.X R5, R5, 0x1, R3, P2 ;  /* 0x0000000105057824 */ /* 0x000fe200010e0603 */
[----:B------:R-:W-:Y:S01]  /*2c20*/  F2FP.BF16.F32.PACK_AB R35, RZ, R35 ;  /* 0x00000023ff23723e */ /* 0x000fe200000010ff */
[----:B------:R0:W-:Y:S04]  /*2c30*/  @P0 STG.E.U16 desc[UR36][R2.64+0x2], R33 ;  /* 0x0000022102000986 */ /* 0x0001e8000c101524 */
[----:B------:R1:W-:Y:S01]  /*2c40*/  @P3 STG.E.U16 desc[UR36][R4.64], R34 ;  /* 0x0000002204003986 */ /* 0x0003e2000c101524 */
[----:B0-----:R-:W-:Y:S02]  /*2c50*/  @P1 IMAD.MOV.U32 R2, RZ, RZ, R4 ;  /* 0x000000ffff021224 */ /* 0x001fe400078e0004 */
[----:B------:R-:W-:-:S05]  /*2c60*/  @P1 IMAD.MOV.U32 R3, RZ, RZ, R5 ;  /* 0x000000ffff031224 */ /* 0x000fca00078e0005 */
[----:B------:R1:W-:Y:S02]  /*2c70*/  @P1 STG.E.U16 desc[UR36][R2.64+0x2], R35 ;  /* 0x0000022302001986 */ /* 0x0003e4000c101524 */
.L_x_39:
[----:B------:R-:W-:Y:S05]  /*2c80*/  BSYNC B0 ;  /* 0x0000000000007941 */ /* 0x000fea0003800000 */
.L_x_33:
[----:B------:R-:W-:Y:S01]  /*2c90*/  LEA R22, P0, R16, R22, 0x1 ;  /* 0x0000001610167211 */ /* 0x000fe200078008ff */
[----:B------:R-:W-:Y:S01]  /*2ca0*/  ULDC.64 UR4, c[0x0][0x650] ;  /* 0x0001940000047ab9 */ /* 0x000fe20000000a00 */
[----:B--2--5:R-:W-:Y:S02]  /*2cb0*/  IMAD.U32 R0, RZ, RZ, UR44 ;  /* 0x0000002cff007e24 */ /* 0x024fe4000f8e00ff */
[----:B------:R-:W-:Y:S02]  /*2cc0*/  IMAD.MOV.U32 R24, RZ, RZ, -0x1 ;  /* 0xffffffffff187424 */ /* 0x000fe400078e00ff */
[----:B------:R-:W-:Y:S01]  /*2cd0*/  IMAD.X R19, R40, 0x1, R19, P0 ;  /* 0x0000000128137824 */ /* 0x000fe200000e0613 */
[----:B------:R-:W-:Y:S01]  /*2ce0*/  ISETP.GE.U32.AND P0, PT, R22, UR4, PT ;  /* 0x0000000416007c0c */ /* 0x000fe2000bf06070 */
[----:B------:R2:W-:Y:S01]  /*2cf0*/  SYNCS.ARRIVE.TRANS64.A1T0 RZ, [R0+UR48], RZ ;  /* 0x000000ff00ff79a7 */ /* 0x0005e20008100030 */
[----:B------:R-:W-:Y:S02]  /*2d00*/  IMAD.MOV.U32 R25, RZ, RZ, -0x1 ;  /* 0xffffffffff197424 */ /* 0x000fe400078e00ff */
[----:B------:R-:W-:Y:S01]  /*2d10*/  ISETP.GE.U32.AND.EX P0, PT, R19, UR5, PT, P0 ;  /* 0x0000000513007c0c */ /* 0x000fe2000bf06100 */
[----:B------:R-:W-:Y:S01]  /*2d20*/  IMAD.MOV.U32 R27, RZ, RZ, -0x1 ;  /* 0xffffffffff1b7424 */ /* 0x000fe200078e00ff */
[----:B--2---:R-:W-:-:S11]  /*2d30*/  PRMT R0, RZ, 0x7610, R0 ;  /* 0x00007610ff007816 */ /* 0x004fd60000000000 */
[----:B------:R-:W-:Y:S05]  /*2d40*/  @P0 BRA `(.L_x_40) ;  /* 0x0000000400540947 */ /* 0x000fea0003800000 */
[----:B0-----:R-:W0:Y:S01]  /*2d50*/  LDC.64 R8, c[0x0][0x628] ;  /* 0x00018a00ff087b82 */ /* 0x001e220000000a00 */
[----:B------:R-:W2:Y:S01]  /*2d60*/  S2R R14, SR_CTAID.X ;  /* 0x00000000000e7919 */ /* 0x000ea20000002500 */
[----:B-1----:R-:W-:Y:S02]  /*2d70*/  IMAD.MOV.U32 R6, RZ, RZ, R22 ;  /* 0x000000ffff067224 */ /* 0x002fe400078e0016 */
[----:B------:R-:W-:Y:S01]  /*2d80*/  IMAD.MOV.U32 R7, RZ, RZ, R19 ;  /* 0x000000ffff077224 */ /* 0x000fe200078e0013 */
[----:B------:R-:W1:Y:S03]  /*2d90*/  S2R R15, SR_CTAID.Y ;  /* 0x00000000000f7919 */ /* 0x000e660000002600 */
[----:B------:R-:W3:Y:S08]  /*2da0*/  LDC R0, c[0x0][0x630] ;  /* 0x00018c00ff007b82 */ /* 0x000ef00000000800 */
[----:B------:R-:W4:Y:S01]  /*2db0*/  LDC.64 R12, c[0x0][0x620] ;  /* 0x00018800ff0c7b82 */ /* 0x000f220000000a00 */
[----:B0-----:R-:W-:-:S04]  /*2dc0*/  ISETP.NE.U32.AND P0, PT, R8, RZ, PT ;  /* 0x000000ff0800720c */ /* 0x001fc80003f05070 */
[----:B------:R-:W-:-:S13]  /*2dd0*/  ISETP.NE.AND.EX P0, PT, R9, RZ, PT, P0 ;  /* 0x000000ff0900720c */ /* 0x000fda0003f05300 */
[----:B-1234-:R-:W-:Y:S05]  /*2de0*/  @!P0 BRA `(.L_x_41) ;  /* 0x0000000000288947 */ /* 0x01efea0003800000 */
        /* <DEDUP_REMOVED lines=10> */
.L_x_41:
[-CC-:B------:R-:W-:Y:S01]  /*2e90*/  SHF.R.U64 R27, R6, R0.reuse, R7.reuse ;  /* 0x00000000061b7219 */ /* 0x180fe20000001207 */
[----:B------:R-:W0:Y:S01]  /*2ea0*/  LDC.64 R24, c[0x0][0x640] ;  /* 0x00019000ff187b82 */ /* 0x000e220000000a00 */
[----:B------:R-:W-:Y:S01]  /*2eb0*/  SHF.R.U32.HI R0, RZ, R0, R7 ;  /* 0x00000000ff007219 */ /* 0x000fe20000011607 */
[----:B------:R-:W-:Y:S01]  /*2ec0*/  IMAD.MOV.U32 R2, RZ, RZ, R22 ;  /* 0x000000ffff027224 */ /* 0x000fe200078e0016 */
[----:B------:R-:W-:Y:S01]  /*2ed0*/  IADD3 R5, P0, RZ, -R27, RZ ;  /* 0x8000001bff057210 */ /* 0x000fe20007f1e0ff */
[----:B------:R-:W-:Y:S01]  /*2ee0*/  ULDC UR4, c[0x0][0x150] ;  /* 0x0000540000047ab9 */ /* 0x000fe20000000800 */
[----:B------:R-:W-:-:S03]  /*2ef0*/  I2FP.F32.U32 R6, R14 ;  /* 0x0000000e00067245 */ /* 0x000fc60000201000 */
[----:B------:R-:W1:Y:S01]  /*2f00*/  LDC R4, c[0x0][0x618] ;  /* 0x00018600ff047b82 */ /* 0x000e620000000800 */
[----:B------:R-:W-:Y:S02]  /*2f10*/  IMAD.X R3, RZ, RZ, ~R0, P0 ;  /* 0x000000ffff037224 */ /* 0x000fe400000e0e00 */
[----:B------:R-:W-:Y:S01]  /*2f20*/  FMUL R6, R6, UR4 ;  /* 0x0000000406067c20 */ /* 0x000fe20008400000 */
[----:B------:R-:W-:Y:S01]  /*2f30*/  ULDC UR4, c[0x0][0x154] ;  /* 0x0000550000047ab9 */ /* 0x000fe20000000800 */
[-C--:B------:R-:W-:Y:S02]  /*2f40*/  IMAD R0, R3, R12.reuse, RZ ;  /* 0x0000000c03007224 */ /* 0x080fe400078e02ff */
[----:B------:R-:W-:Y:S01]  /*2f50*/  IMAD.MOV.U32 R3, RZ, RZ, R19 ;  /* 0x000000ffff037224 */ /* 0x000fe200078e0013 */
[----:B------:R-:W2:Y:S01]  /*2f60*/  LDC R9, c[0x0][0x608] ;  /* 0x00018200ff097b82 */ /* 0x000ea20000000800 */
[----:B------:R-:W3:Y:S01]  /*2f70*/  F2I.U32.TRUNC.NTZ R6, R6 ;  /* 0x0000000600067305 */ /* 0x000ee2000020f000 */
[----:B------:R-:W-:-:S04]  /*2f80*/  IMAD.WIDE.U32 R2, R5, R12, R2 ;  /* 0x0000000c05027225 */ /* 0x000fc800078e0002 */
[----:B------:R-:W-:Y:S02]  /*2f90*/  IMAD R5, R5, R13, R0 ;  /* 0x0000000d05057224 */ /* 0x000fe400078e0200 */
[----:B------:R-:W4:Y:S01]  /*2fa0*/  LDC R20, c[0x0][0x658] ;  /* 0x00019600ff147b82 */ /* 0x000f220000000800 */
[----:B0-----:R-:W-:Y:S01]  /*2fb0*/  ISETP.NE.U32.AND P0, PT, R24, RZ, PT ;  /* 0x000000ff1800720c */ /* 0x001fe20003f05070 */
[----:B------:R-:W-:Y:S01]  /*2fc0*/  IMAD.IADD R3, R3, 0x1, R5 ;  /* 0x0000000103037824 */ /* 0x000fe200078e0205 */
[----:B------:R-:W-:Y:S02]  /*2fd0*/  I2FP.F32.U32 R5, R15 ;  /* 0x0000000f00057245 */ /* 0x000fe40000201000 */
[----:B------:R-:W-:-:S03]  /*2fe0*/  ISETP.NE.AND.EX P0, PT, R25, RZ, PT, P0 ;  /* 0x000000ff1900720c */ /* 0x000fc60003f05300 */
[----:B------:R-:W0:Y:S01]  /*2ff0*/  LDC R7, c[0x0][0x144] ;  /* 0x00005100ff077b82 */ /* 0x000e220000000800 */
[-CC-:B-1----:R-:W-:Y:S01]  /*3000*/  SHF.R.U32.HI R0, RZ, R4.reuse, R3.reuse ;  /* 0x00000004ff007219 */ /* 0x182fe20000011603 */
[----:B------:R-:W-:Y:S01]  /*3010*/  FMUL R5, R5, UR4 ;  /* 0x0000000405057c20 */ /* 0x000fe20008400000 */
[----:B------:R-:W-:Y:S01]  /*3020*/  SHF.R.U64 R11, R2, R4, R3 ;  /* 0x00000004020b7219 */ /* 0x000fe20000001203 */
[----:B---3--:R-:W-:-:S04]  /*3030*/  IMAD.MOV R6, RZ, RZ, -R6 ;  /* 0x000000ffff067224 */ /* 0x008fc800078e0a06 */
[----:B------:R-:W1:Y:S01]  /*3040*/  LDC R12, c[0x0][0x148] ;  /* 0x00005200ff0c7b82 */ /* 0x000e620000000800 */
[-CC-:B--2---:R-:W-:Y:S02]  /*3050*/  SHF.R.U64 R8, R11, R9.reuse, R0.reuse ;  /* 0x000000090b087219 */ /* 0x184fe40000001200 */
[----:B------:R-:W-:Y:S02]  /*3060*/  SHF.R.U32.HI R3, RZ, R9, R0 ;  /* 0x00000009ff037219 */ /* 0x000fe40000011600 */
[----:B------:R2:W3:Y:S03]  /*3070*/  F2I.U32.TRUNC.NTZ R0, R5 ;  /* 0x0000000500007305 */ /* 0x0004e6000020f000 */
[----:B------:R-:W1:Y:S01]  /*3080*/  LDC R21, c[0x0][0x648] ;  /* 0x00019200ff157b82 */ /* 0x000e620000000800 */
[-CC-:B----4-:R-:W-:Y:S02]  /*3090*/  SHF.R.U64 R10, R8, R20.reuse, R3.reuse ;  /* 0x00000014080a7219 */ /* 0x190fe40000001203 */
[----:B------:R-:W-:-:S03]  /*30a0*/  SHF.R.U32.HI R3, RZ, R20, R3 ;  /* 0x00000014ff037219 */ /* 0x000fc60000011603 */
[----:B------:R-:W-:Y:S02]  /*30b0*/  IMAD.MOV.U32 R2, RZ, RZ, R10 ;  /* 0x000000ffff027224 */ /* 0x000fe400078e000a */
[----:B------:R-:W4:Y:S01]  /*30c0*/  LDC R32, c[0x0][0x638] ;  /* 0x00018e00ff207b82 */ /* 0x000f220000000800 */
[----:B0-----:R-:W-:-:S07]  /*30d0*/  IMAD R13, R7, R6, R14 ;  /* 0x00000006070d7224 */ /* 0x001fce00078e020e */
[----:B------:R-:W0:Y:S08]  /*30e0*/  LDC R33, c[0x0][0x610] ;  /* 0x00018400ff217b82 */ /* 0x000e300000000800 */
[----:B------:R-:W0:Y:S01]  /*30f0*/  LDC R34, c[0x0][0x600] ;  /* 0x00018000ff227b82 */ /* 0x000e220000000800 */
[----:B-123--:R-:W-:Y:S05]  /*3100*/  @!P0 BRA `(.L_x_42) ;  /* 0x0000000000288947 */ /* 0x00efea0003800000 */
        /* <DEDUP_REMOVED lines=10> */
.L_x_42:
[----:B------:R-:W-:Y:S01]  /*31b0*/  ISETP.NE.AND P0, PT, R23, 0x1, PT ;  /* 0x000000011700780c */ /* 0x000fe20003f05270 */
[----:B------:R-:W-:Y:S01]  /*31c0*/  IMAD.MOV R4, RZ, RZ, -R0 ;  /* 0x000000ffff047224 */ /* 0x000fe200078e0a00 */
[----:B------:R-:W-:Y:S02]  /*31d0*/  SHF.R.U64 R2, R2, R21, R3 ;  /* 0x0000001502027219 */ /* 0x000fe40000001203 */
[----:B------:R-:W-:Y:S02]  /*31e0*/  LOP3.LUT R0, R8, R43, RZ, 0xc0, !PT ;  /* 0x0000002b08007212 */ /* 0x000fe400078ec0ff */
[----:B------:R-:W-:Y:S01]  /*31f0*/  LOP3.LUT R11, R11, R42, RZ, 0xc0, !PT ;  /* 0x0000002a0b0b7212 */ /* 0x000fe200078ec0ff */
[----:B------:R-:W-:Y:S02]  /*3200*/  IMAD.MOV R3, RZ, RZ, -R2 ;  /* 0x000000ffff037224 */ /* 0x000fe400078e0a02 */
[----:B------:R-:W-:Y:S02]  /*3210*/  IMAD R24, R29, R2, R0 ;  /* 0x000000021d187224 */ /* 0x000fe400078e0200 */
[----:B----4-:R-:W-:-:S02]  /*3220*/  IMAD R0, R3, R32, R10 ;  /* 0x0000002003007224 */ /* 0x010fc400078e020a */
[----:B------:R-:W-:Y:S02]  /*3230*/  @P0 IMAD R13, R12, R4, R15 ;  /* 0x000000040c0d0224 */ /* 0x000fe400078e020f */
[----:B0-----:R-:W-:Y:S02]  /*3240*/  IMAD R3, R0, R34, R11 ;  /* 0x0000002200037224 */ /* 0x001fe400078e020b */
[----:B------:R-:W-:Y:S02]  /*3250*/  IMAD R24, R24, R33, R13 ;  /* 0x0000002118187224 */ /* 0x000fe400078e020d */
[----:B------:R-:W-:-:S03]  /*3260*/  IMAD.MOV.U32 R2, RZ, RZ, 0x1 ;  /* 0x00000001ff027424 */ /* 0x000fc600078e00ff */
[----:B------:R-:W-:Y:S02]  /*3270*/  SEL R25, R3, R24, !P0 ;  /* 0x0000001803197207 */ /* 0x000fe40004000000 */
[----:B------:R-:W-:Y:S02]  /*3280*/  PRMT R0, R2, 0x7610, R0 ;  /* 0x0000761002007816 */ /* 0x000fe40000000000 */
[----:B------:R-:W-:-:S07]  /*3290*/  SEL R24, R24, R3, !P0 ;  /* 0x0000000318187207 */ /* 0x000fce0004000000 */
.L_x_40:
[----:B------:R-:W-:Y:S01]  /*32a0*/  LOP3.LUT P0, RZ, R0, 0xff, RZ, 0xc0, !PT ;  /* 0x000000ff00ff7812 */ /* 0x000fe2000780c0ff */
[----:B------:R-:W-:Y:S01]  /*32b0*/  UIMAD.WIDE.U32 UR4, UR38, 0x51eb851f, URZ ;  /* 0x51eb851f260478a5 */ /* 0x000fe2000f8e003f */
[----:B------:R-:W-:-:S03]  /*32c0*/  LOP3.LUT R51, R51, 0x1, RZ, 0x3c, !PT ;  /* 0x0000000133337812 */ /* 0x000fc600078e3cff */
[----:B------:R-:W-:-:S04]  /*32d0*/  USHF.R.U32.HI UR4, URZ, 0x4, UR5 ;  /* 0x000000043f047899 */ /* 0x000fc80008011605 */
[----:B------:R-:W-:-:S04]  /*32e0*/  UIMAD UR38, UR4, -0x32, UR38 ;  /* 0xffffffce042678a4 */ /* 0x000fc8000f8e0226 */
[----:B------:R-:W-:Y:S08]  /*32f0*/  @P0 BRA `(.L_x_43) ;  /* 0xffffffe800280947 */ /* 0x000ff0000383ffff */
[----:B------:R-:W-:Y:S05]  /*3300*/  EXIT ;  /* 0x000000000000794d */ /* 0x000fea0003800000 */
.L_x_14:
[----:B------:R-:W-:-:S08]  /*3310*/  ISETP.NE.AND P0, PT, R0, RZ, PT ;  /* 0x000000ff0000720c */ /* 0x000fd00003f05270 */
[----:B--2--5:R-:W0:-:S00]  /*3320*/  USETMAXREG.DEALLOC.CTAPOOL 0x28 ;  /* 0x00000028000079c8 */ /* 0x024e0000080e0500 */
[----:B------:R-:W-:Y:S05]  /*3330*/  @P0 EXIT ;  /* 0x000000000000094d */ /* 0x000fea0003800000 */
[----:B0-----:R-:W-:Y:S01]  /*3340*/  LOP3.LUT P0, RZ, R7, 0xff, RZ, 0xc0, !PT ;  /* 0x000000ff07ff7812 */ /* 0x001fe2000780c0ff */
[----:B------:R-:W-:Y:S02]  /*3350*/  IMAD.MOV.U32 R0, RZ, RZ, 0x1 ;  /* 0x00000001ff007424 */ /* 0x000fe400078e00ff */
[----:B------:R-:W-:-:S10]  /*3360*/  IMAD.MOV.U32 R8, RZ, RZ, RZ ;  /* 0x000000ffff087224 */ /* 0x000fd400078e00ff */
[----:B------:R-:W-:Y:S05]  /*3370*/  @!P0 BRA `(.L_x_44) ;  /* 0x0000000c00108947 */ /* 0x000fea0003800000 */
[----:B------:R-:W-:Y:S01]  /*3380*/  LOP3.LUT P1, RZ, R2, 0x1f, RZ, 0xc0, !PT ;  /* 0x0000001f02ff7812 */ /* 0x000fe2000782c0ff */
[----:B------:R-:W-:Y:S01]  /*3390*/  ULDC UR5, c[0x0][0x658] ;  /* 0x0001960000057ab9 */ /* 0x000fe20000000800 */
[----:B------:R-:W-:Y:S01]  /*33a0*/  UMOV UR6, 0xffffffff ;  /* 0xffffffff00067882 */ /* 0x000fe20000000000 */
[----:B------:R-:W-:Y:S01]  /*33b0*/  BSSY B0, `(.L_x_44) ;  /* 0x00000c0000007945 */ /* 0x000fe20003800000 */
[----:B------:R-:W-:Y:S01]  /*33c0*/  USHF.L.U32 UR6, UR6, UR5, URZ ;  /* 0x0000000506067299 */ /* 0x000fe2000800063f */
[C---:B------:R-:W-:Y:S01]  /*33d0*/  ISETP.NE.AND P2, PT, R3.reuse, RZ, PT ;  /* 0x000000ff0300720c */ /* 0x040fe20003f45270 */
[----:B------:R-:W-:Y:S01]  /*33e0*/  IMAD.MOV.U32 R9, RZ, RZ, 0x1 ;  /* 0x00000001ff097424 */ /* 0x000fe200078e00ff */
[----:B------:R-:W-:Y:S01]  /*33f0*/  ISETP.NE.OR P1, PT, R3, RZ, !P1 ;  /* 0x000000ff0300720c */ /* 0x000fe20004f25670 */
[----:B------:R-:W-:Y:S01]  /*3400*/  IMAD.MOV.U32 R0, RZ, RZ, 0x1 ;  /* 0x00000001ff007424 */ /* 0x000fe200078e00ff */
[----:B------:R-:W-:Y:S01]  /*3410*/  LOP3.LUT R7, R18, 0x2, RZ, 0xfc, !PT ;  /* 0x0000000212077812 */ /* 0x000fe200078efcff */
[----:B------:R-:W-:Y:S01]  /*3420*/  IMAD.MOV.U32 R8, RZ, RZ, RZ ;  /* 0x000000ffff087224 */ /* 0x000fe200078e00ff */
[----:B------:R-:W-:Y:S01]  /*3430*/  ULDC UR4, c[0x0][0x600] ;  /* 0x0001800000047ab9 */ /* 0x000fe20000000800 */
[----:B------:R-:W-:Y:S01]  /*3440*/  UMOV UR7, 0x1 ;  /* 0x0000000100077882 */ /* 0x000fe20000000000 */
[----:B------:R-:W-:-:S02]  /*3450*/  UIADD3 UR21, UR40, 0x1, URZ ;  /* 0x0000000128157890 */ /* 0x000fc4000fffe03f */
[----:B------:R-:W-:Y:S02]  /*3460*/  UIADD3 UR13, UR4, -0x1, URZ ;  /* 0xffffffff040d7890 */ /* 0x000fe4000fffe03f */
[----:B------:R-:W-:Y:S02]  /*3470*/  USHF.L.U32 UR15, UR7, UR5, URZ ;  /* 0x00000005070f7299 */ /* 0x000fe4000800063f */
[----:B------:R-:W-:Y:S01]  /*3480*/  ULOP3.LUT UR14, URZ, UR6, URZ, 0x33, !UPT ;  /* 0x000000063f0e7292 */ /* 0x000fe2000f8e333f */
[----:B------:R-:W-:-:S11]  /*3490*/  ULDC.64 UR22, c[0x0][0x198] ;  /* 0x0000660000167ab9 */ /* 0x000fd60000000a00 */
.L_x_56:
[----:B------:R-:W-:-:S03]  /*34a0*/  UMOV UR4, 0xffffffff ;  /* 0xffffffff00047882 */ /* 0x000fc60000000000 */
[----:B------:R-:W-:Y:S05]  /*34b0*/  BRA.DIV UR4, `(.L_x_45) ;  /* 0x0000002a04547947 */ /* 0x000fea000b800000 */
[----:B------:R-:W-:-:S13]  /*34c0*/  ELECT P0, URZ, PT ;  /* 0x00000000003f782f */ /* 0x000fda0003800000 */
.L_x_115:
[----:B------:R-:W0:Y:S01]  /*34d0*/  LDC R2, c[0x0][0x28c] ;  /* 0x0000a300ff027b82 */ /* 0x000e220000000800 */
[----:B------:R-:W-:Y:S01]  /*34e0*/  BSSY B1, `(.L_x_46) ;  /* 0x0000037000017945 */ /* 0x000fe20003800000 */
[----:B0-----:R-:W-:-:S13]  /*34f0*/  ISETP.LT.OR P0, PT, R2, 0x1, !P0 ;  /* 0x000000010200780c */ /* 0x001fda0004701670 */
[----:B------:R-:W-:Y:S05]  /*3500*/  @P0 BRA `(.L_x_47) ;  /* 0x0000000000d00947 */ /* 0x000fea0003800000 */
[----:B------:R-:W-:Y:S02]  /*3510*/  IMAD.SHL.U32 R25, R25, 0x8, RZ ;  /* 0x0000000819197824 */ /* 0x000fe400078e00ff */
[----:B------:R-:W-:Y:S02]  /*3520*/  IMAD.SHL.U32 R24, R24, 0x40, RZ ;  /* 0x0000004018187824 */ /* 0x000fe400078e00ff */
[----:B------:R-:W-:Y:S02]  /*3530*/  IMAD.MOV.U32 R12, RZ, RZ, RZ ;  /* 0x000000ffff0c7224 */ /* 0x000fe400078e00ff */
[----:B------:R-:W-:Y:S02]  /*3540*/  IMAD.U32 R13, RZ, RZ, UR21 ;  /* 0x00000015ff0d7e24 */ /* 0x000fe4000f8e00ff */
[----:B------:R-:W-:Y:S02]  /*3550*/  IMAD.MOV.U32 R2, RZ, RZ, R0 ;  /* 0x000000ffff027224 */ /* 0x000fe400078e0000 */
[----:B------:R-:W-:-:S07]  /*3560*/  IMAD.MOV.U32 R3, RZ, RZ, R8 ;  /* 0x000000ffff037224 */ /* 0x000fce00078e0008 */
.L_x_51:
[----:B------:R-:W0:Y:S01]  /*3570*/  S2R R5, SR_CgaCtaId ;  /* 0x0000000000057919 */ /* 0x000e220000008800 */
[----:B------:R-:W-:-:S04]  /*3580*/  MOV R4, 0x400 ;  /* 0x0000040000047802 */ /* 0x000fc80000000f00 */
[----:B0-----:R-:W-:Y:S02]  /*3590*/  LEA R10, R5, R4, 0x18 ;  /* 0x00000004050a7211 */ /* 0x001fe400078ec0ff */
[----:B------:R-:W-:Y:S01]  /*35a0*/  SHF.L.U32 R4, R2, 0x1f, RZ ;  /* 0x0000001f02047819 */ /* 0x000fe200000006ff */
[----:B------:R-:W0:Y:S02]  /*35b0*/  @!P2 LDC R5, c[0x0][0x500] ;  /* 0x00014000ff05ab82 */ /* 0x000e240000000800 */
[----:B------:R-:W-:-:S04]  /*35c0*/  IMAD R11, R3, 0x8, R10 ;  /* 0x00000008030b7824 */ /* 0x000fc800078e020a */
[----:B------:R-:W1:Y:S02]  /*35d0*/  SYNCS.PHASECHK.TRANS64.TRYWAIT P0, [R11+URZ+0x190], R4 ;  /* 0x000190040b0075a7 */ /* 0x000e64000800017f */
[----:B-1----:R-:W-:Y:S05]  /*35e0*/  @!P0 BRA `(.L_x_48) ;  /* 0x00000028002c8947 */ /* 0x002fea0003800000 */
.L_x_116:
[----:B-1----:R-:W-:Y:S01]  /*35f0*/  PRMT R4, R7, 0x9910, RZ ;  /* 0x0000991007047816 */ /* 0x002fe200000000ff */
[----:B0-----:R0:W-:Y:S03]  /*3600*/  @!P2 SYNCS.ARRIVE.TRANS64 RZ, [R11+URZ], R5 ;  /* 0x000000050bffa9a7 */ /* 0x0011e6000800003f */
[----:B------:R-:W-:-:S13]  /*3610*/  ISETP.NE.AND P0, PT, R4, 0x2, PT ;  /* 0x000000020400780c */ /* 0x000fda0003f05270 */
[----:B0-----:R-:W-:Y:S05]  /*3620*/  @P0 BRA `(.L_x_49) ;  /* 0x0000000000040947 */ /* 0x001fea0003800000 */
[----:B------:R-:W-:Y:S01]  /*3630*/  BPT.TRAP 0x1 ;  /* 0x000000040000795c */ /* 0x000fe20000300000 */
.L_x_49:
[----:B------:R-:W-:Y:S05]  /*3640*/  @P1 BRA `(.L_x_50) ;  /* 0x0000000000041947 */ /* 0x000fea0003800000 */
[----:B------:R-:W-:Y:S01]  /*3650*/  BPT.TRAP 0x1 ;  /* 0x000000040000795c */ /* 0x000fe20000300000 */
.L_x_50:
[C-C-:B------:R-:W-:Y:S01]  /*3660*/  IMAD R4, R3.reuse, 0x1000, R10.reuse ;  /* 0x0000100003047824 */ /* 0x140fe200078e020a */
[----:B------:R-:W-:Y:S01]  /*3670*/  R2UR UR19, R12 ;  /* 0x000000000c1372ca */ /* 0x000fe200000e0000 */
[----:B------:R-:W-:Y:S01]  /*3680*/  IMAD R10, R3, 0x200, R10 ;  /* 0x00000200030a7824 */ /* 0x000fe200078e020a */
[----:B------:R-:W-:Y:S01]  /*3690*/  R2UR UR9, R11 ;  /* 0x000000000b0972ca */ /* 0x000fe200000e0000 */
[----:B------:R-:W-:Y:S01]  /*36a0*/  VIADD R13, R13, 0xffffffff ;  /* 0xffffffff0d0d7836 */ /* 0x000fe20000000000 */
[----:B------:R-:W-:Y:S01]  /*36b0*/  R2UR UR5, R4 ;  /* 0x00000000040572ca */ /* 0x000fe200000e0000 */
[----:B------:R-:W-:Y:S01]  /*36c0*/  UIADD3 UR4, UP0, UR22, 0xf0, URZ ;  /* 0x000000f016047890 */ /* 0x000fe2000ff1e03f */
[----:B------:R-:W-:Y:S01]  /*36d0*/  R2UR UR16, R10 ;  /* 0x000000000a1072ca */ /* 0x000fe200000e0000 */
[----:B------:R-:W-:Y:S01]  /*36e0*/  UIADD3 UR24, UP1, UR22, 0x1f0, URZ ;  /* 0x000001f016187890 */ /* 0x000fe2000ff3e03f */
[----:B------:R-:W-:Y:S01]  /*36f0*/  R2UR UR12, R27 ;  /* 0x000000001b0c72ca */ /* 0x000fe200000e0000 */
[----:B------:R-:W-:Y:S01]  /*3700*/  VIADD R3, R3, 0x1 ;  /* 0x0000000103037836 */ /* 0x000fe20000000000 */
[----:B------:R-:W-:Y:S01]  /*3710*/  R2UR UR11, R24 ;  /* 0x00000000180b72ca */ /* 0x000fe200000e0000 */
[----:B------:R-:W-:Y:S01]  /*3720*/  UIADD3.X UR25, URZ, UR23, URZ, UP1, !UPT ;  /* 0x000000173f197290 */ /* 0x000fe20008ffe43f */
[----:B------:R-:W-:Y:S01]  /*3730*/  R2UR UR18, R25 ;  /* 0x00000000191272ca */ /* 0x000fe200000e0000 */
[----:B------:R-:W-:Y:S01]  /*3740*/  UMOV UR6, 0x0 ;  /* 0x0000000000067882 */ /* 0x000fe20000000000 */
[----:B------:R-:W-:Y:S01]  /*3750*/  ISETP.GT.AND P3, PT, R13, 0x1, PT ;  /* 0x000000010d00780c */ /* 0x000fe20003f64270 */
[----:B------:R-:W-:Y:S01]  /*3760*/  UMOV UR7, 0x10000000 ;  /* 0x1000000000077882 */ /* 0x000fe20000000000 */
[C---:B------:R-:W-:Y:S01]  /*3770*/  ISETP.NE.AND P0, PT, R3.reuse, 0x32, PT ;  /* 0x000000320300780c */ /* 0x040fe20003f05270 */
[----:B------:R-:W-:Y:S01]  /*3780*/  UIADD3 UR8, UR5, 0x400, URZ ;  /* 0x0000040005087890 */ /* 0x000fe2000fffe03f */
[----:B------:R-:W-:Y:S01]  /*3790*/  VIADD R12, R12, 0x20 ;  /* 0x000000200c0c7836 */ /* 0x000fe20000000000 */
[----:B------:R-:W-:Y:S01]  /*37a0*/  UIADD3.X UR5, URZ, UR23, URZ, UP0, !UPT ;  /* 0x000000173f057290 */ /* 0x000fe200087fe43f */
[----:B------:R-:W-:Y:S01]  /*37b0*/  SEL R5, RZ, 0x1, P0 ;  /* 0x00000001ff057807 */ /* 0x000fe20000000000 */
[----:B------:R-:W-:Y:S01]  /*37c0*/  UIADD3 UR16, UR16, 0x32400, URZ ;  /* 0x0003240010107890 */ /* 0x000fe2000fffe03f */
[----:B------:R-:W-:Y:S01]  /*37d0*/  SEL R3, R3, RZ, P0 ;  /* 0x000000ff03037207 */ /* 0x000fe20000000000 */
[----:B------:R-:W-:Y:S01]  /*37e0*/  UMOV UR10, UR19 ;  /* 0x00000013000a7c82 */ /* 0x000fe20008000000 */
[----:B------:R-:W-:Y:S01]  /*37f0*/  UMOV UR17, UR9 ;  /* 0x0000000900117c82 */ /* 0x000fe20008000000 */
[----:B------:R-:W-:Y:S01]  /*3800*/  UMOV UR20, UR12 ;  /* 0x0000000c00147c82 */ /* 0x000fe20008000000 */
[----:B------:R-:W-:-:S02]  /*3810*/  LOP3.LUT R2, R2, R5, RZ, 0x3c, !PT ;  /* 0x0000000502027212 */ /* 0x000fc400078e3cff */
[----:B------:R0:W-:Y:S02]  /*3820*/  UTMALDG.3D [UR8], [UR4], desc[UR6] ;  /* 0x00000608040075b4 */ /* 0x0001e40008011000 */
[----:B------:R0:W-:Y:S02]  /*3830*/  UTMALDG.3D [UR16], [UR24], desc[UR6] ;  /* 0x00000610180075b4 */ /* 0x0001e40008011000 */
[----:B0-----:R-:W-:Y:S05]  /*3840*/  @P3 BRA `(.L_x_51) ;  /* 0xfffffffc00483947 */ /* 0x001fea000383ffff */
.L_x_47:
[----:B------:R-:W-:Y:S05]  /*3850*/  BSYNC B1 ;  /* 0x0000000000017941 */ /* 0x000fea0003800000 */
.L_x_46:
[----:B------:R-:W-:Y:S01]  /*3860*/  LOP3.LUT P3, RZ, R9, 0xff, RZ, 0xc0, !PT ;  /* 0x000000ff09ff7812 */ /* 0x000fe2000786c0ff */
[----:B------:R-:W-:Y:S01]  /*3870*/  VIADD R8, R8, UR40 ;  /* 0x0000002808087c36 */ /* 0x000fe20008000000 */
[----:B------:R-:W-:Y:S01]  /*3880*/  ULDC.64 UR4, c[0x0][0x650] ;  /* 0x0001940000047ab9 */ /* 0x000fe20000000a00 */
[----:B------:R-:W-:Y:S01]  /*3890*/  IMAD.U32 R5, RZ, RZ, UR40 ;  /* 0x00000028ff057e24 */ /* 0x000fe2000f8e00ff */
[----:B------:R-:W-:Y:S01]  /*38a0*/  UISETP.GE.U32.AND UP0, UPT, UR40, 0x32, UPT ;  /* 0x000000322800788c */ /* 0x000fe2000bf06070 */
[----:B------:R-:W-:Y:S01]  /*38b0*/  BSSY B1, `(.L_x_52) ;  /* 0x000006d000017945 */ /* 0x000fe20003800000 */
[----:B------:R-:W-:Y:S01]  /*38c0*/  ISETP.GT.U32.AND P0, PT, R8, 0x31, PT ;  /* 0x000000310800780c */ /* 0x000fe20003f04070 */
[----:B------:R-:W-:Y:S01]  /*38d0*/  IMAD.MOV.U32 R24, RZ, RZ, -0x1 ;  /* 0xffffffffff187424 */ /* 0x000fe200078e00ff */
[----:B------:R-:W-:Y:S01]  /*38e0*/  PRMT R9, RZ, 0x7610, R9 ;  /* 0x00007610ff097816 */ /* 0x000fe20000000009 */
[----:B------:R-:W-:Y:S01]  /*38f0*/  IMAD.MOV.U32 R25, RZ, RZ, -0x1 ;  /* 0xffffffffff197424 */ /* 0x000fe200078e00ff */
[----:B------:R-:W-:Y:S01]  /*3900*/  ISETP.LT.U32.AND P0, PT, R5, 0x32, P0 ;  /* 0x000000320500780c */ /* 0x000fe20000701070 */
[----:B------:R-:W-:Y:S01]  /*3910*/  IMAD.MOV.U32 R27, RZ, RZ, -0x1 ;  /* 0xffffffffff1b7424 */ /* 0x000fe200078e00ff */
[----:B------:R-:W-:Y:S01]  /*3920*/  PLOP3.LUT P4, PT, PT, PT, UP0, 0x80, 0x0 ;  /* 0x000000000000781c */ /* 0x000fe20003f8f008 */
[----:B------:R-:W0:Y:S01]  /*3930*/  @P3 S2R R3, SR_CgaCtaId ;  /* 0x0000000000033919 */ /* 0x000e220000008800 */
[----:B------:R-:W-:-:S04]  /*3940*/  @P3 MOV R2, 0x400 ;  /* 0x0000040000023802 */ /* 0x000fc80000000f00 */
[----:B0-----:R-:W-:Y:S01]  /*3950*/  @P3 LEA R4, R3, R2, 0x18 ;  /* 0x0000000203043211 */ /* 0x001fe200078ec0ff */
[----:B------:R-:W-:-:S03]  /*3960*/  IMAD.WIDE.U32 R2, R8, 0x51eb851f, RZ ;  /* 0x51eb851f08027825 */ /* 0x000fc600078e00ff */
[----:B------:R0:W-:Y:S01]  /*3970*/  @P3 SYNCS.ARRIVE.TRANS64.A1T0 RZ, [R4+URZ+0x358], RZ ;  /* 0x000358ff04ff39a7 */ /* 0x0001e2000810003f */
[----:B------:R-:W-:Y:S02]  /*3980*/  IADD3 R22, P3, R22, R16, RZ ;  /* 0x0000001016167210 */ /* 0x000fe40007f7e0ff */
[----:B------:R-:W-:Y:S02]  /*3990*/  SHF.R.U32.HI R5, RZ, 0x4, R3 ;  /* 0x00000004ff057819 */ /* 0x000fe40000011603 */
[----:B------:R-:W-:Y:S01]  /*39a0*/  SEL R3, RZ, 0x1, !P0 ;  /* 0x00000001ff037807 */ /* 0x000fe20004000000 */
[----:B------:R-:W-:Y:S01]  /*39b0*/  IMAD.X R19, R19, 0x1, R6, P3 ;  /* 0x0000000113137824 */ /* 0x000fe200018e0606 */
[----:B------:R-:W-:Y:S01]  /*39c0*/  ISETP.GE.U32.AND P0, PT, R22, UR4, PT ;  /* 0x0000000416007c0c */ /* 0x000fe2000bf06070 */
[----:B------:R-:W-:Y:S01]  /*39d0*/  IMAD R8, R5, -0x32, R8 ;  /* 0xffffffce05087824 */ /* 0x000fe200078e0208 */
[----:B------:R-:W-:Y:S02]  /*39e0*/  LOP3.LUT R0, R0, R3, RZ, 0x3c, !PT ;  /* 0x0000000300007212 */ /* 0x000fe400078e3cff */
[----:B------:R-:W-:-:S02]  /*39f0*/  ISETP.GE.U32.AND.EX P0, PT, R19, UR5, PT, P0 ;  /* 0x0000000513007c0c */ /* 0x000fc4000bf06100 */
[----:B------:R-:W-:Y:S02]  /*3a00*/  @P4 LOP3.LUT R0, R0, 0x1, R5, 0x78, !PT ;  /* 0x0000000100004812 */ /* 0x000fe400078e7805 */
[----:B------:R-:W-:-:S09]  /*3a10*/  PRMT R2, RZ, 0x7610, R2 ;  /* 0x00007610ff027816 */ /* 0x000fd20000000002 */
[----:B0-----:R-:W-:Y:S05]  /*3a20*/  @P0 BRA `(.L_x_53) ;  /* 0x0000000400540947 */ /* 0x001fea0003800000 */
[----:B------:R-:W0:Y:S01]  /*3a30*/  S2R R11, SR_CTAID.X ;  /* 0x00000000000b7919 */ /* 0x000e220000002500 */
[----:B------:R-:W-:Y:S01]  /*3a40*/  ULDC.64 UR4, c[0x0][0x628] ;  /* 0x00018a0000047ab9 */ /* 0x000fe20000000a00 */
[----:B------:R-:W1:Y:S01]  /*3a50*/  LDC R12, c[0x0][0x144] ;  /* 0x00005100ff0c7b82 */ /* 0x000e620000000800 */
[----:B------:R-:W-:Y:S01]  /*3a60*/  ISETP.NE.U32.AND P0, PT, RZ, UR4, PT ;  /* 0x00000004ff007c0c */ /* 0x000fe2000bf05070 */
[----:B------:R-:W2:Y:S01]  /*3a70*/  S2R R10, SR_CTAID.Y ;  /* 0x00000000000a7919 */ /* 0x000ea20000002600 */
[----:B------:R-:W-:Y:S01]  /*3a80*/  ULDC UR6, c[0x0][0x150] ;  /* 0x0000540000067ab9 */ /* 0x000fe20000000800 */
[----:B------:R-:W-:Y:S01]  /*3a90*/  ULDC UR7, c[0x0][0x630] ;  /* 0x00018c0000077ab9 */ /* 0x000fe20000000800 */
[----:B------:R-:W-:Y:S01]  /*3aa0*/  ISETP.NE.AND.EX P0, PT, RZ, UR5, PT, P0 ;  /* 0x00000005ff007c0c */ /* 0x000fe2000bf05300 */
[----:B------:R-:W-:Y:S01]  /*3ab0*/  IMAD.MOV.U32 R2, RZ, RZ, R22 ;  /* 0x000000ffff027224 */ /* 0x000fe200078e0016 */
[----:B0-----:R-:W-:-:S05]  /*3ac0*/  I2FP.F32.U32 R3, R11 ;  /* 0x0000000b00037245 */ /* 0x001fca0000201000 */
[----:B------:R-:W-:Y:S01]  /*3ad0*/  FMUL R14, R3, UR6 ;  /* 0x00000006030e7c20 */ /* 0x000fe20008400000 */
[----:B------:R-:W-:-:S05]  /*3ae0*/  IMAD.MOV.U32 R3, RZ, RZ, R19 ;  /* 0x000000ffff037224 */ /* 0x000fca00078e0013 */
[----:B--2---:R-:W-:Y:S05]  /*3af0*/  @!P0 BRA `(.L_x_54) ;  /* 0x0000000000288947 */ /* 0x004fea0003800000 */
[----:B------:R-:W-:Y:S02]  /*3b00*/  ULDC UR6, c[0x0][0x634] ;  /* 0x00018d0000067ab9 */ /* 0x000fe40000000800 */
[----:B------:R-:W-:-:S05]  /*3b10*/  IADD3 R3, P0, R22, UR6, RZ ;  /* 0x0000000616037c10 */ /* 0x000fca000ff1e0ff */
[----:B------:R-:W-:-:S04]  /*3b20*/  IMAD.X R13, RZ, RZ, R19, P0 ;  /* 0x000000ffff0d7224 */ /* 0x000fc800000e0613 */
[----:B------:R-:W-:-:S04]  /*3b30*/  IMAD.WIDE.U32 R4, R13, UR4, RZ ;  /* 0x000000040d047c25 */ /* 0x000fc8000f8e00ff */
[----:B------:R-:W-:-:S04]  /*3b40*/  IMAD.WIDE.U32 R4, P0, R3, UR5, R4 ;  /* 0x0000000503047c25 */ /* 0x000fc8000f800004 */
[----:B------:R-:W-:-:S04]  /*3b50*/  IMAD.WIDE.U32 R2, R3, UR4, RZ ;  /* 0x0000000403027c25 */ /* 0x000fc8000f8e00ff */
[----:B------:R-:W-:Y:S01]  /*3b60*/  IMAD.MOV.U32 R2, RZ, RZ, R5 ;  /* 0x000000ffff027224 */ /* 0x000fe200078e0005 */
[----:B------:R-:W-:Y:S01]  /*3b70*/  IADD3 RZ, P3, R3, R4, RZ ;  /* 0x0000000403ff7210 */ /* 0x000fe20007f7e0ff */
[----:B------:R-:W-:-:S04]  /*3b80*/  IMAD.X R3, RZ, RZ, RZ, P0 ;  /* 0x000000ffff037224 */ /* 0x000fc800000e06ff */
[----:B------:R-:W-:-:S08]  /*3b90*/  IMAD.WIDE.U32.X R2, R13, UR5, R2, P3 ;  /* 0x000000050d027c25 */ /* 0x000fd000098e0402 */
.L_x_54:
[--C-:B------:R-:W-:Y:S01]  /*3ba0*/  SHF.R.U64 R27, R2, UR7, R3.reuse ;  /* 0x00000007021b7c19 */ /* 0x100fe20008001203 */
[----:B------:R-:W0:Y:S01]  /*3bb0*/  F2I.U32.TRUNC.NTZ R14, R14 ;  /* 0x0000000e000e7305 */ /* 0x000e22000020f000 */
[----:B------:R-:W-:Y:S01]  /*3bc0*/  SHF.R.U32.HI R2, RZ, UR7, R3 ;  /* 0x00000007ff027c19 */ /* 0x000fe20008011603 */
[----:B------:R-:W-:Y:S01]  /*3bd0*/  ULDC.64 UR4, c[0x0][0x620] ;  /* 0x0001880000047ab9 */ /* 0x000fe20000000a00 */
[----:B------:R-:W-:Y:S01]  /*3be0*/  IADD3 R5, P0, RZ, -R27, RZ ;  /* 0x8000001bff057210 */ /* 0x000fe20007f1e0ff */
[----:B------:R-:W-:Y:S01]  /*3bf0*/  IMAD.MOV.U32 R3, RZ, RZ, R19 ;  /* 0x000000ffff037224 */ /* 0x000fe200078e0013 */
[----:B------:R-:W-:Y:S01]  /*3c00*/  ULDC.64 UR6, c[0x0][0x640] ;  /* 0x0001900000067ab9 */ /* 0x000fe20000000a00 */
[----:B------:R-:W2:Y:S02]  /*3c10*/  LDC R15, c[0x0][0x148] ;  /* 0x00005200ff0f7b82 */ /* 0x000ea40000000800 */
[----:B------:R-:W-:Y:S01]  /*3c20*/  IMAD.X R2, RZ, RZ, ~R2, P0 ;  /* 0x000000ffff027224 */ /* 0x000fe200000e0e02 */
[----:B------:R-:W-:-:S03]  /*3c30*/  ISETP.NE.U32.AND P0, PT, RZ, UR6, PT ;  /* 0x00000006ff007c0c */ /* 0x000fc6000bf05070 */
[----:B------:R-:W-:Y:S01]  /*3c40*/  IMAD R4, R2, UR4, RZ ;  /* 0x0000000402047c24 */ /* 0x000fe2000f8e02ff */
[----:B------:R-:W-:Y:S01]  /*3c50*/  ISETP.NE.AND.EX P0, PT, RZ, UR7, PT, P0 ;  /* 0x00000007ff007c0c */ /* 0x000fe2000bf05300 */
[----:B------:R-:W-:-:S04]  /*3c60*/  IMAD.MOV.U32 R2, RZ, RZ, R22 ;  /* 0x000000ffff027224 */ /* 0x000fc800078e0016 */
[----:B------:R-:W-:Y:S01]  /*3c70*/  IMAD.WIDE.U32 R2, R5, UR4, R2 ;  /* 0x0000000405027c25 */ /* 0x000fe2000f8e0002 */
[----:B------:R-:W-:-:S03]  /*3c80*/  ULDC UR4, c[0x0][0x618] ;  /* 0x0001860000047ab9 */ /* 0x000fc60000000800 */
[----:B------:R-:W-:Y:S01]  /*3c90*/  IMAD R5, R5, UR5, R4 ;  /* 0x0000000505057c24 */ /* 0x000fe2000f8e0204 */
[----:B------:R-:W-:Y:S01]  /*3ca0*/  ULDC UR5, c[0x0][0x154] ;  /* 0x0000550000057ab9 */ /* 0x000fe20000000800 */
[----:B0-----:R-:W-:Y:S02]  /*3cb0*/  IMAD.MOV R4, RZ, RZ, -R14 ;  /* 0x000000ffff047224 */ /* 0x001fe400078e0a0e */
[----:B------:R-:W-:Y:S02]  /*3cc0*/  IMAD.IADD R3, R3, 0x1, R5 ;  /* 0x0000000103037824 */ /* 0x000fe400078e0205 */
[----:B-1----:R-:W-:Y:S01]  /*3cd0*/  IMAD R11, R12, R4, R11 ;  /* 0x000000040c0b7224 */ /* 0x002fe200078e020b */
[----:B------:R-:W-:Y:S02]  /*3ce0*/  I2FP.F32.U32 R4, R10 ;  /* 0x0000000a00047245 */ /* 0x000fe40000201000 */
[--C-:B------:R-:W-:Y:S02]  /*3cf0*/  SHF.R.U64 R12, R2, UR4, R3.reuse ;  /* 0x00000004020c7c19 */ /* 0x100fe40008001203 */
[----:B------:R-:W-:Y:S01]  /*3d00*/  SHF.R.U32.HI R3, RZ, UR4, R3 ;  /* 0x00000004ff037c19 */ /* 0x000fe20008011603 */
[----:B------:R-:W-:Y:S01]  /*3d10*/  FMUL R4, R4, UR5 ;  /* 0x0000000504047c20 */ /* 0x000fe20008400000 */
[----:B------:R-:W-:-:S02]  /*3d20*/  ULDC UR4, c[0x0][0x608] ;  /* 0x0001820000047ab9 */ /* 0x000fc40000000800 */
[--C-:B------:R-:W-:Y:S01]  /*3d30*/  SHF.R.U64 R14, R12, UR4, R3.reuse ;  /* 0x000000040c0e7c19 */ /* 0x100fe20008001203 */
[----:B------:R0:W1:Y:S01]  /*3d40*/  F2I.U32.TRUNC.NTZ R20, R4 ;  /* 0x0000000400147305 */ /* 0x000062000020f000 */
[----:B------:R-:W-:Y:S01]  /*3d50*/  SHF.R.U32.HI R3, RZ, UR4, R3 ;  /* 0x00000004ff037c19 */ /* 0x000fe20008011603 */
[----:B------:R-:W-:-:S03]  /*3d60*/  ULDC UR4, c[0x0][0x658] ;  /* 0x0001960000047ab9 */ /* 0x000fc60000000800 */
[--C-:B------:R-:W-:Y:S02]  /*3d70*/  SHF.R.U64 R13, R14, UR4, R3.reuse ;  /* 0x000000040e0d7c19 */ /* 0x100fe40008001203 */
[----:B------:R-:W-:-:S03]  /*3d80*/  SHF.R.U32.HI R21, RZ, UR4, R3 ;  /* 0x00000004ff157c19 */ /* 0x000fc60008011603 */
[----:B------:R-:W-:Y:S02]  /*3d90*/  IMAD.MOV.U32 R2, RZ, RZ, R13 ;  /* 0x000000ffff027224 */ /* 0x000fe400078e000d */
[----:B------:R-:W-:Y:S01]  /*3da0*/  IMAD.MOV.U32 R3, RZ, RZ, R21 ;  /* 0x000000ffff037224 */ /* 0x000fe200078e0015 */
[----:B0-----:R-:W-:Y:S06]  /*3db0*/  @!P0 BRA `(.L_x_55) ;  /* 0x0000000000288947 */ /* 0x001fec0003800000 */
        /* <DEDUP_REMOVED lines=10> */
.L_x_55:
[----:B------:R-:W-:Y:S01]  /*3e60*/  ISETP.NE.AND P0, PT, R23, 0x1, PT ;  /* 0x000000011700780c */ /* 0x000fe20003f05270 */
[----:B------:R-:W-:Y:S01]  /*3e70*/  ULDC UR4, c[0x0][0x648] ;  /* 0x0001920000047ab9 */ /* 0x000fe20000000800 */
[----:B------:R-:W-:Y:S01]  /*3e80*/  LOP3.LUT R14, R14, UR14, RZ, 0xc0, !PT ;  /* 0x0000000e0e0e7c12 */ /* 0x000fe2000f8ec0ff */
[----:B-1----:R-:W-:Y:S01]  /*3e90*/  IMAD.MOV R20, RZ, RZ, -R20 ;  /* 0x000000ffff147224 */ /* 0x002fe200078e0a14 */
[----:B------:R-:W-:Y:S01]  /*3ea0*/  SHF.R.U64 R3, R2, UR4, R3 ;  /* 0x0000000402037c19 */ /* 0x000fe20008001203 */
[----:B------:R-:W-:Y:S01]  /*3eb0*/  ULDC UR4, c[0x0][0x638] ;  /* 0x00018e0000047ab9 */ /* 0x000fe20000000800 */
[----:B------:R-:W-:Y:S01]  /*3ec0*/  LOP3.LUT R24, R12, UR13, RZ, 0xc0, !PT ;  /* 0x0000000d0c187c12 */ /* 0x000fe2000f8ec0ff */
[----:B------:R-:W-:Y:S02]  /*3ed0*/  ULDC UR5, c[0x0][0x610] ;  /* 0x0001840000057ab9 */ /* 0x000fe40000000800 */
[----:B------:R-:W-:Y:S02]  /*3ee0*/  IMAD.MOV R2, RZ, RZ, -R3 ;  /* 0x000000ffff027224 */ /* 0x000fe400078e0a03 */
[----:B------:R-:W-:-:S02]  /*3ef0*/  IMAD R14, R3, UR15, R14 ;  /* 0x0000000f030e7c24 */ /* 0x000fc4000f8e020e */
[----:B--2---:R-:W-:Y:S02]  /*3f00*/  @P0 IMAD R11, R15, R20, R10 ;  /* 0x000000140f0b0224 */ /* 0x004fe400078e020a */
[----:B------:R-:W-:Y:S01]  /*3f10*/  IMAD R13, R2, UR4, R13 ;  /* 0x00000004020d7c24 */ /* 0x000fe2000f8e020d */
[----:B------:R-:W-:Y:S01]  /*3f20*/  ULDC UR4, c[0x0][0x600] ;  /* 0x0001800000047ab9 */ /* 0x000fe20000000800 */
[----:B------:R-:W-:Y:S02]  /*3f30*/  IMAD R11, R14, UR5, R11 ;  /* 0x000000050e0b7c24 */ /* 0x000fe4000f8e020b */
[----:B------:R-:W-:Y:S02]  /*3f40*/  IMAD R24, R13, UR4, R24 ;  /* 0x000000040d187c24 */ /* 0x000fe4000f8e0218 */
[----:B------:R-:W-:-:S03]  /*3f50*/  IMAD.MOV.U32 R2, RZ, RZ, 0x1 ;  /* 0x00000001ff027424 */ /* 0x000fc600078e00ff */
[----:B------:R-:W-:Y:S02]  /*3f60*/  SEL R25, R24, R11, !P0 ;  /* 0x0000000b18197207 */ /* 0x000fe40004000000 */
[----:B------:R-:W-:-:S07]  /*3f70*/  SEL R24, R11, R24, !P0 ;  /* 0x000000180b187207 */ /* 0x000fce0004000000 */
.L_x_53:
[----:B------:R-:W-:Y:S05]  /*3f80*/  BSYNC B1 ;  /* 0x0000000000017941 */ /* 0x000fea0003800000 */
.L_x_52:
[----:B------:R-:W-:-:S13]  /*3f90*/  LOP3.LUT P0, RZ, R2, 0xff, RZ, 0xc0, !PT ;  /* 0x000000ff02ff7812 */ /* 0x000fda000780c0ff */
[----:B------:R-:W-:Y:S05]  /*3fa0*/  @P0 BRA `(.L_x_56) ;  /* 0xfffffff4003c0947 */ /* 0x000fea000383ffff */
[----:B------:R-:W-:Y:S05]  /*3fb0*/  BSYNC B0 ;  /* 0x0000000000007941 */ /* 0x000fea0003800000 */
.L_x_44:
[----:B------:R-:W-:-:S03]  /*3fc0*/  UMOV UR4, 0xffffffff ;  /* 0xffffffff00047882 */ /* 0x000fc60000000000 */
[----:B------:R-:W-:Y:S05]  /*3fd0*/  BRA.DIV UR4, `(.L_x_57) ;  /* 0x0000001e04c47947 */ /* 0x000fea000b800000 */
[----:B------:R-:W-:-:S13]  /*3fe0*/  ELECT P0, URZ, PT ;  /* 0x00000000003f782f */ /* 0x000fda0003800000 */
.L_x_119:
[----:B------:R-:W-:Y:S04]  /*3ff0*/  BSSY B0, `(.L_x_58) ;  /* 0x00001c9000007945 */ /* 0x000fe80003800000 */
[----:B------:R-:W-:Y:S05]  /*4000*/  @!P0 BRA `(.L_x_59) ;  /* 0x0000001c001c8947 */ /* 0x000fea0003800000 */
[----:B------:R-:W-:-:S04]  /*4010*/  LOP3.LUT R18, R18, 0x2, RZ, 0xfc, !PT ;  /* 0x0000000212127812 */ /* 0x000fc800078efcff */
[----:B------:R-:W-:-:S13]  /*4020*/  ISETP.NE.AND P0, PT, R18, 0x3, PT ;  /* 0x000000031200780c */ /* 0x000fda0003f05270 */
[----:B------:R-:W-:Y:S05]  /*4030*/  @!P0 BRA `(.L_x_60) ;  /* 0x0000000000048947 */ /* 0x000fea0003800000 */
[----:B------:R-:W-:Y:S01]  /*4040*/  BPT.TRAP 0x1 ;  /* 0x000000040000795c */ /* 0x000fe20000300000 */
.L_x_60:
[----:B------:R-:W0:Y:S01]  /*4050*/  S2R R3, SR_CgaCtaId ;  /* 0x0000000000037919 */ /* 0x000e220000008800 */
[----:B------:R-:W-:-:S04]  /*4060*/  MOV R2, 0x400 ;  /* 0x0000040000027802 */ /* 0x000fc80000000f00 */
[----:B0-----:R-:W-:Y:S02]  /*4070*/  LEA R3, R3, R2, 0x18 ;  /* 0x0000000203037211 */ /* 0x001fe400078ec0ff */
[----:B------:R-:W-:-:S03]  /*4080*/  SHF.L.U32 R2, R0, 0x1f, RZ ;  /* 0x0000001f00027819 */ /* 0x000fc600000006ff */
[----:B------:R-:W-:-:S04]  /*4090*/  VIADD R3, R3, 0x190 ;  /* 0x0000019003037836 */ /* 0x000fc80000000000 */
[C---:B------:R-:W-:Y:S02]  /*40a0*/  IMAD R7, R8.reuse, 0x8, R3 ;  /* 0x0000000808077824 */ /* 0x040fe400078e0203 */
[----:B------:R-:W-:Y:S02]  /*40b0*/  VIADD R8, R8, 0x1 ;  /* 0x0000000108087836 */ /* 0x000fe40000000000 */
[----:B------:R-:W0:Y:S03]  /*40c0*/  SYNCS.PHASECHK.TRANS64.TRYWAIT P0, [R7+URZ], R2 ;  /* 0x00000002070075a7 */ /* 0x000e26000800017f */
[----:B------:R-:W-:-:S04]  /*40d0*/  ISETP.NE.AND P1, PT, R8, 0x32, PT ;  /* 0x000000320800780c */ /* 0x000fc80003f25270 */
[----:B------:R-:W-:Y:S02]  /*40e0*/  SEL R5, RZ, 0x1, P1 ;  /* 0x00000001ff057807 */ /* 0x000fe40000800000 */
[----:B------:R-:W-:Y:S02]  /*40f0*/  SEL R8, R8, RZ, P1 ;  /* 0x000000ff08087207 */ /* 0x000fe40000800000 */
[----:B------:R-:W-:-:S03]  /*4100*/  LOP3.LUT R5, R0, R5, RZ, 0x3c, !PT ;  /* 0x0000000500057212 */ /* 0x000fc600078e3cff */
[----:B------:R-:W-:Y:S01]  /*4110*/  IMAD R9, R8, 0x8, R3 ;  /* 0x0000000808097824 */ /* 0x000fe200078e0203 */
[----:B------:R-:W-:Y:S01]  /*4120*/  SHF.L.U32 R4, R5, 0x1f, RZ ;  /* 0x0000001f05047819 */ /* 0x000fe200000006ff */
[----:B0-----:R-:W-:Y:S06]  /*4130*/  @!P0 BRA `(.L_x_61) ;  /* 0x0000001c00908947 */ /* 0x001fec0003800000 */
.L_x_120:
[----:B------:R-:W1:Y:S01]  /*4140*/  SYNCS.PHASECHK.TRANS64.TRYWAIT P0, [R9+URZ], R4 ;  /* 0x00000004090075a7 */ /* 0x000e62000800017f */
[----:B------:R-:W-:-:S05]  /*4150*/  VIADD R0, R8, 0x1 ;  /* 0x0000000108007836 */ /* 0x000fca0000000000 */
[----:B------:R-:W-:-:S04]  /*4160*/  ISETP.NE.AND P1, PT, R0, 0x32, PT ;  /* 0x000000320000780c */ /* 0x000fc80003f25270 */
[----:B0-----:R-:W-:Y:S02]  /*4170*/  SEL R2, RZ, 0x1, P1 ;  /* 0x00000001ff027807 */ /* 0x001fe40000800000 */
[----:B------:R-:W-:Y:S02]  /*4180*/  SEL R0, R0, RZ, P1 ;  /* 0x000000ff00007207 */ /* 0x000fe40000800000 */
[----:B------:R-:W-:-:S03]  /*4190*/  LOP3.LUT R7, R5, R2, RZ, 0x3c, !PT ;  /* 0x0000000205077212 */ /* 0x000fc600078e3cff */
[----:B------:R-:W-:Y:S01]  /*41a0*/  IMAD R6, R0, 0x8, R3 ;  /* 0x0000000800067824 */ /* 0x000fe200078e0203 */
[----:B------:R-:W-:Y:S01]  /*41b0*/  SHF.L.U32 R5, R7, 0x1f, RZ ;  /* 0x0000001f07057819 */ /* 0x000fe200000006ff */
[----:B-1----:R-:W-:Y:S06]  /*41c0*/  @!P0 BRA `(.L_x_62) ;  /* 0x0000001c00808947 */ /* 0x002fec0003800000 */
.L_x_121:
[----:B------:R-:W1:Y:S01]  /*41d0*/  SYNCS.PHASECHK.TRANS64.TRYWAIT P0, [R6+URZ], R5 ;  /* 0x00000005060075a7 */ /* 0x000e62000800017f */
[----:B------:R-:W-:-:S05]  /*41e0*/  VIADD R0, R0, 0x1 ;  /* 0x0000000100007836 */ /* 0x000fca0000000000 */
[----:B------:R-:W-:-:S04]  /*41f0*/  ISETP.NE.AND P1, PT, R0, 0x32, PT ;  /* 0x000000320000780c */ /* 0x000fc80003f25270 */
[----:B------:R-:W-:Y:S02]  /*4200*/  SEL R2, RZ, 0x1, P1 ;  /* 0x00000001ff027807 */ /* 0x000fe40000800000 */
[----:B------:R-:W-:Y:S02]  /*4210*/  SEL R0, R0, RZ, P1 ;  /* 0x000000ff00007207 */ /* 0x000fe40000800000 */
[----:B------:R-:W-:-:S03]  /*4220*/  LOP3.LUT R7, R7, R2, RZ, 0x3c, !PT ;  /* 0x0000000207077212 */ /* 0x000fc600078e3cff */
[----:B0-----:R-:W-:Y:S01]  /*4230*/  IMAD R9, R0, 0x8, R3 ;  /* 0x0000000800097824 */ /* 0x001fe200078e0203 */
[----:B------:R-:W-:Y:S01]  /*4240*/  SHF.L.U32 R4, R7, 0x1f, RZ ;  /* 0x0000001f07047819 */ /* 0x000fe200000006ff */
[----:B-1----:R-:W-:Y:S06]  /*4250*/  @!P0 BRA `(.L_x_63) ;  /* 0x0000001c00708947 */ /* 0x002fec0003800000 */
.L_x_122:
        /* <DEDUP_REMOVED lines=9> */
.L_x_123:
        /* <DEDUP_REMOVED lines=9> */
.L_x_124:
        /* <DEDUP_REMOVED lines=9> */
.L_x_125:
        /* <DEDUP_REMOVED lines=9> */
.L_x_126:
        /* <DEDUP_REMOVED lines=9> */
.L_x_127:
        /* <DEDUP_REMOVED lines=9> */
.L_x_128:
        /* <DEDUP_REMOVED lines=9> */
.L_x_129:
        /* <DEDUP_REMOVED lines=9> */
.L_x_130:
        /* <DEDUP_REMOVED lines=9> */
.L_x_131:
        /* <DEDUP_REMOVED lines=9> */
.L_x_132:
        /* <DEDUP_REMOVED lines=9> */
.L_x_133:
        /* <DEDUP_REMOVED lines=9> */
.L_x_134:
        /* <DEDUP_REMOVED lines=9> */
.L_x_135:
        /* <DEDUP_REMOVED lines=9> */
.L_x_136:
        /* <DEDUP_REMOVED lines=9> */
.L_x_137:
        /* <DEDUP_REMOVED lines=9> */
.L_x_138:
        /* <DEDUP_REMOVED lines=9> */
.L_x_139:
        /* <DEDUP_REMOVED lines=9> */
.L_x_140:
        /* <DEDUP_REMOVED lines=9> */
.L_x_141:
        /* <DEDUP_REMOVED lines=9> */
.L_x_142:
        /* <DEDUP_REMOVED lines=9> */
.L_x_143:
        /* <DEDUP_REMOVED lines=9> */
.L_x_144:
        /* <DEDUP_REMOVED lines=9> */
.L_x_145:
        /* <DEDUP_REMOVED lines=9> */
.L_x_146:
        /* <DEDUP_REMOVED lines=9> */
.L_x_147:
        /* <DEDUP_REMOVED lines=9> */
.L_x_148:
        /* <DEDUP_REMOVED lines=9> */
.L_x_149:
        /* <DEDUP_REMOVED lines=9> */
.L_x_150:
        /* <DEDUP_REMOVED lines=9> */
.L_x_151:
        /* <DEDUP_REMOVED lines=9> */
.L_x_152:
        /* <DEDUP_REMOVED lines=9> */
.L_x_153:
        /* <DEDUP_REMOVED lines=9> */
.L_x_154:
        /* <DEDUP_REMOVED lines=9> */
.L_x_155:
        /* <DEDUP_REMOVED lines=9> */
.L_x_156:
        /* <DEDUP_REMOVED lines=9> */
.L_x_157:
        /* <DEDUP_REMOVED lines=9> */
.L_x_158:
        /* <DEDUP_REMOVED lines=9> */
.L_x_159:
        /* <DEDUP_REMOVED lines=9> */
.L_x_160:
        /* <DEDUP_REMOVED lines=9> */
.L_x_161:
        /* <DEDUP_REMOVED lines=9> */
.L_x_162:
        /* <DEDUP_REMOVED lines=9> */
.L_x_163:
        /* <DEDUP_REMOVED lines=9> */
.L_x_164:
        /* <DEDUP_REMOVED lines=9> */
.L_x_165:
        /* <DEDUP_REMOVED lines=9> */
.L_x_166:
        /* <DEDUP_REMOVED lines=9> */
.L_x_167:
[----:B------:R-:W1:Y:S01]  /*5bb0*/  SYNCS.PHASECHK.TRANS64.TRYWAIT P0, [R6+URZ], R5 ;  /* 0x00000005060075a7 */ /* 0x000e62000800017f */
[----:B------:R-:W-:-:S05]  /*5bc0*/  VIADD R0, R0, 0x1 ;  /* 0x0000000100007836 */ /* 0x000fca0000000000 */
[----:B------:R-:W-:-:S04]  /*5bd0*/  ISETP.NE.AND P1, PT, R0, 0x32, PT ;  /* 0x000000320000780c */ /* 0x000fc80003f25270 */
[----:B------:R-:W-:Y:S02]  /*5be0*/  SEL R2, RZ, 0x1, P1 ;  /* 0x00000001ff027807 */ /* 0x000fe40000800000 */
[----:B------:R-:W-:Y:S02]  /*5bf0*/  SEL R0, R0, RZ, P1 ;  /* 0x000000ff00007207 */ /* 0x000fe40000800000 */
[----:B------:R-:W-:Y:S01]  /*5c00*/  LOP3.LUT R2, R7, R2, RZ, 0x3c, !PT ;  /* 0x0000000207027212 */ /* 0x000fe200078e3cff */
[----:B-1----:R-:W-:Y:S06]  /*5c10*/  @!P0 BRA `(.L_x_109) ;  /* 0x0000001000988947 */ /* 0x002fec0003800000 */
.L_x_168:
[----:B------:R-:W-:Y:S01]  /*5c20*/  IMAD R3, R0, 0x8, R3 ;  /* 0x0000000800037824 */ /* 0x000fe200078e0203 */
[----:B------:R-:W-:-:S07]  /*5c30*/  SHF.L.U32 R0, R2, 0x1f, RZ ;  /* 0x0000001f02007819 */ /* 0x000fce00000006ff */
.L_x_110:
[----:B--2---:R2:W3:Y:S02]  /*5c40*/  SYNCS.PHASECHK.TRANS64.TRYWAIT P0, [R3+URZ], R0 ;  /* 0x00000000030075a7 */ /* 0x0044e4000800017f */
[----:B---3--:R-:W-:Y:S05]  /*5c50*/  @!P0 NANOSLEEP.SYNCS 0x989680 ;  /* 0x009896800000895d */ /* 0x008fea0003900000 */
[----:B------:R-:W3:Y:S02]  /*5c60*/  @!P0 SYNCS.PHASECHK.TRANS64 P0, [R3+URZ], R0 ;  /* 0x00000000030085a7 */ /* 0x000ee4000800007f */
[----:B---3--:R-:W-:Y:S05]  /*5c70*/  @!P0 BRA `(.L_x_110) ;  /* 0xfffffffc00f08947 */ /* 0x008fea000383ffff */
.L_x_59:
[----:B------:R-:W-:Y:S05]  /*5c80*/  BSYNC B0 ;  /* 0x0000000000007941 */ /* 0x000fea0003800000 */
.L_x_58:
[----:B------:R-:W-:Y:S05]  /*5c90*/  EXIT ;  /* 0x000000000000794d */ /* 0x000fea0003800000 */
.L_x_16:
[----:B0-----:R-:W-:-:S04]  /*5ca0*/  IMAD.U32 R3, RZ, RZ, UR43 ;  /* 0x0000002bff037e24 */ /* 0x001fc8000f8e00ff */
[----:B------:R0:W1:Y:S03]  /*5cb0*/  SYNCS.PHASECHK.TRANS64.TRYWAIT P0, [R3+URZ+-0x8], R0 ;  /* 0xfffff800030075a7 */ /* 0x000066000800017f */
[----:B-1----:R-:W-:Y:S05]  /*5cc0*/  @!P0 NANOSLEEP.SYNCS 0x989680 ;  /* 0x009896800000895d */ /* 0x002fea0003900000 */
[----:B------:R-:W1:Y:S02]  /*5cd0*/  @!P0 SYNCS.PHASECHK.TRANS64 P0, [R3+URZ+-0x8], R0 ;  /* 0xfffff800030085a7 */ /* 0x000e64000800007f */
[----:B-1----:R-:W-:Y:S05]  /*5ce0*/  @!P0 BRA `(.L_x_16) ;  /* 0xfffffffc00ec8947 */ /* 0x002fea000383ffff */
[----:B------:R-:W-:Y:S05]  /*5cf0*/  BRA `(.L_x_111) ;  /* 0xffffffbc00b47947 */ /* 0x000fea000383ffff */
.L_x_21:
[----:B-1----:R1:W2:Y:S02]  /*5d00*/  SYNCS.PHASECHK.TRANS64.TRYWAIT P1, [R3+URZ], R0 ;  /* 0x00000000030075a7 */ /* 0x0022a4000802017f */
[----:B--2---:R-:W-:Y:S05]  /*5d10*/  @!P1 NANOSLEEP.SYNCS 0x989680 ;  /* 0x009896800000995d */ /* 0x004fea0003900000 */
[----:B------:R-:W2:Y:S02]  /*5d20*/  @!P1 SYNCS.PHASECHK.TRANS64 P1, [R3+URZ], R0 ;  /* 0x00000000030095a7 */ /* 0x000ea4000802007f */
[----:B--2---:R-:W-:Y:S05]  /*5d30*/  @!P1 BRA `(.L_x_21) ;  /* 0xfffffffc00f09947 */ /* 0x004fea000383ffff */
[----:B------:R-:W-:Y:S05]  /*5d40*/  BRA `(.L_x_20) ;  /* 0xffffffc000207947 */ /* 0x000fea000383ffff */
.L_x_26:
[----:B-1----:R-:W-:-:S04]  /*5d50*/  IMAD.U32 R3, RZ, RZ, UR4 ;  /* 0x00000004ff037e24 */ /* 0x002fc8000f8e00ff */
[----:B------:R1:W2:Y:S03]  /*5d60*/  SYNCS.PHASECHK.TRANS64.TRYWAIT P1, [R3+URZ], R2 ;  /* 0x00000002030075a7 */ /* 0x0002a6000802017f */
[----:B--2---:R-:W-:Y:S05]  /*5d70*/  @!P1 NANOSLEEP.SYNCS 0x989680 ;  /* 0x009896800000995d */ /* 0x004fea0003900000 */
[----:B------:R-:W2:Y:S02]  /*5d80*/  @!P1 SYNCS.PHASECHK.TRANS64 P1, [R3+URZ], R2 ;  /* 0x00000002030095a7 */ /* 0x000ea4000802007f */
[----:B--2---:R-:W-:Y:S05]  /*5d90*/  @!P1 BRA `(.L_x_26) ;  /* 0xfffffffc00ec9947 */ /* 0x004fea000383ffff */
[----:B------:R-:W-:Y:S05]  /*5da0*/  BRA `(.L_x_25) ;  /* 0xffffffc000987947 */ /* 0x000fea000383ffff */
.L_x_32:
[----:B0-----:R-:W-:-:S04]  /*5db0*/  IMAD.U32 R3, RZ, RZ, UR43 ;  /* 0x0000002bff037e24 */ /* 0x001fc8000f8e00ff */
[----:B------:R0:W1:Y:S03]  /*5dc0*/  SYNCS.PHASECHK.TRANS64.TRYWAIT P0, [R3+URZ+0x8], R0 ;  /* 0x00000800030075a7 */ /* 0x000066000800017f */
[----:B-1----:R-:W-:Y:S05]  /*5dd0*/  @!P0 NANOSLEEP.SYNCS 0x989680 ;  /* 0x009896800000895d */ /* 0x002fea0003900000 */
[----:B------:R-:W1:Y:S02]  /*5de0*/  @!P0 SYNCS.PHASECHK.TRANS64 P0, [R3+URZ+0x8], R0 ;  /* 0x00000800030085a7 */ /* 0x000e64000800007f */
[----:B-1----:R-:W-:Y:S05]  /*5df0*/  @!P0 BRA `(.L_x_32) ;  /* 0xfffffffc00ec8947 */ /* 0x002fea000383ffff */
[----:B------:R-:W-:Y:S05]  /*5e00*/  BRA `(.L_x_112) ;  /* 0xffffffc400847947 */ /* 0x000fea000383ffff */
.L_x_45:
[----:B------:R-:W-:Y:S01]  /*5e10*/  BSSY B1, `(.L_x_113) ;  /* 0x0000006000017945 */ /* 0x000fe20003800000 */
[----:B------:R-:W-:-:S07]  /*5e20*/  IMAD.MOV.U32 R15, RZ, RZ, -0x1 ;  /* 0xffffffffff0f7424 */ /* 0x000fce00078e00ff */
[----:B------:R-:W-:Y:S05]  /*5e30*/  WARPSYNC.COLLECTIVE R15, `(.L_x_114) ;  /* 0x000000000f0c7348 */ /* 0x000fea0003c00000 */
[----:B------:R-:W-:Y:S02]  /*5e40*/  ELECT P6, UR62, PT ;  /* 0x00000000003e782f */ /* 0x000fe400038c0000 */
[----:B------:R-:W-:Y:S01]  /*5e50*/  MOV R14, UR62 ;  /* 0x0000003e000e7c02 */ /* 0x000fe20008000f00 */
[----:B------:R-:W-:Y:S10]  /*5e60*/  ENDCOLLECTIVE ;  /* 0x000000000000791b */ /* 0x000ff40003800000 */
.L_x_114:
[----:B------:R-:W-:Y:S05]  /*5e70*/  BSYNC B1 ;  /* 0x0000000000017941 */ /* 0x000fea0003800000 */
.L_x_113:
[----:B------:R-:W-:Y:S01]  /*5e80*/  PLOP3.LUT P0, PT, P6, PT, PT, 0x80, 0x0 ;  /* 0x000000000000781c */ /* 0x000fe2000370f070 */
[----:B------:R-:W-:-:S12]  /*5e90*/  BRA `(.L_x_115) ;  /* 0xffffffd4008c7947 */ /* 0x000fd8000383ffff */
.L_x_48:
[----:B-1----:R1:W2:Y:S02]  /*5ea0*/  SYNCS.PHASECHK.TRANS64.TRYWAIT P0, [R11+URZ+0x190], R4 ;  /* 0x000190040b0075a7 */ /* 0x0022a4000800017f */
[----:B--2---:R-:W-:Y:S05]  /*5eb0*/  @!P0 NANOSLEEP.SYNCS 0x989680 ;  /* 0x009896800000895d */ /* 0x004fea0003900000 */
[----:B------:R-:W2:Y:S02]  /*5ec0*/  @!P0 SYNCS.PHASECHK.TRANS64 P0, [R11+URZ+0x190], R4 ;  /* 0x000190040b0085a7 */ /* 0x000ea4000800007f */
[----:B--2---:R-:W-:Y:S05]  /*5ed0*/  @!P0 BRA `(.L_x_48) ;  /* 0xfffffffc00f08947 */ /* 0x004fea000383ffff */
[----:B------:R-:W-:Y:S05]  /*5ee0*/  BRA `(.L_x_116) ;  /* 0xffffffd400c07947 */ /* 0x000fea000383ffff */
.L_x_57:
[----:B------:R-:W-:Y:S01]  /*5ef0*/  BSSY B0, `(.L_x_117) ;  /* 0x0000006000007945 */ /* 0x000fe20003800000 */
[----:B------:R-:W-:-:S07]  /*5f00*/  IMAD.MOV.U32 R15, RZ, RZ, -0x1 ;  /* 0xffffffffff0f7424 */ /* 0x000fce00078e00ff */
[----:B------:R-:W-:Y:S05]  /*5f10*/  WARPSYNC.COLLECTIVE R15, `(.L_x_118) ;  /* 0x000000000f0c7348 */ /* 0x000fea0003c00000 */
[----:B------:R-:W-:Y:S02]  /*5f20*/  ELECT P6, UR62, PT ;  /* 0x00000000003e782f */ /* 0x000fe400038c0000 */
[----:B------:R-:W-:Y:S01]  /*5f30*/  MOV R14, UR62 ;  /* 0x0000003e000e7c02 */ /* 0x000fe20008000f00 */
[----:B------:R-:W-:Y:S10]  /*5f40*/  ENDCOLLECTIVE ;  /* 0x000000000000791b */ /* 0x000ff40003800000 */
.L_x_118:
[----:B------:R-:W-:Y:S05]  /*5f50*/  BSYNC B0 ;  /* 0x0000000000007941 */ /* 0x000fea0003800000 */
.L_x_117:
[----:B------:R-:W-:Y:S01]  /*5f60*/  PLOP3.LUT P0, PT, P6, PT, PT, 0x80, 0x0 ;  /* 0x000000000000781c */ /* 0x000fe2000370f070 */
[----:B------:R-:W-:-:S12]  /*5f70*/  BRA `(.L_x_119) ;  /* 0xffffffe0001c7947 */ /* 0x000fd8000383ffff */
.L_x_61:
[----:B0-----:R0:W1:Y:S02]  /*5f80*/  SYNCS.PHASECHK.TRANS64.TRYWAIT P0, [R7+URZ], R2 ;  /* 0x00000002070075a7 */ /* 0x001064000800017f */
[----:B-1----:R-:W-:Y:S05]  /*5f90*/  @!P0 NANOSLEEP.SYNCS 0x989680 ;  /* 0x009896800000895d */ /* 0x002fea0003900000 */
[----:B------:R-:W1:Y:S02]  /*5fa0*/  @!P0 SYNCS.PHASECHK.TRANS64 P0, [R7+URZ], R2 ;  /* 0x00000002070085a7 */ /* 0x000e64000800007f */
[----:B-1----:R-:W-:Y:S05]  /*5fb0*/  @!P0 BRA `(.L_x_61) ;  /* 0xfffffffc00f08947 */ /* 0x002fea000383ffff */
[----:B------:R-:W-:Y:S05]  /*5fc0*/  BRA `(.L_x_120) ;  /* 0xffffffe0005c7947 */ /* 0x000fea000383ffff */
.L_x_62:
[----:B0-----:R0:W1:Y:S02]  /*5fd0*/  SYNCS.PHASECHK.TRANS64.TRYWAIT P0, [R9+URZ], R4 ;  /* 0x00000004090075a7 */ /* 0x001064000800017f */
[----:B-1----:R-:W-:Y:S05]  /*5fe0*/  @!P0 NANOSLEEP.SYNCS 0x989680 ;  /* 0x009896800000895d */ /* 0x002fea0003900000 */
[----:B------:R-:W1:Y:S02]  /*5ff0*/  @!P0 SYNCS.PHASECHK.TRANS64 P0, [R9+URZ], R4 ;  /* 0x00000004090085a7 */ /* 0x000e64000800007f */
[----:B-1----:R-:W-:Y:S05]  /*6000*/  @!P0 BRA `(.L_x_62) ;  /* 0xfffffffc00f08947 */ /* 0x002fea000383ffff */
[----:B------:R-:W-:Y:S05]  /*6010*/  BRA `(.L_x_121) ;  /* 0xffffffe0006c7947 */ /* 0x000fea000383ffff */
.L_x_63:
[----:B0-----:R0:W1:Y:S02]  /*6020*/  SYNCS.PHASECHK.TRANS64.TRYWAIT P0, [R6+URZ], R5 ;  /* 0x00000005060075a7 */ /* 0x001064000800017f */
[----:B-1----:R-:W-:Y:S05]  /*6030*/  @!P0 NANOSLEEP.SYNCS 0x989680 ;  /* 0x009896800000895d */ /* 0x002fea0003900000 */
[----:B------:R-:W1:Y:S02]  /*6040*/  @!P0 SYNCS.PHASECHK.TRANS64 P0, [R6+URZ], R5 ;  /* 0x00000005060085a7 */ /* 0x000e64000800007f */
[----:B-1----:R-:W-:Y:S05]  /*6050*/  @!P0 BRA `(.L_x_63) ;  /* 0xfffffffc00f08947 */ /* 0x002fea000383ffff */
[----:B------:R-:W-:Y:S05]  /*6060*/  BRA `(.L_x_122) ;  /* 0xffffffe0007c7947 */ /* 0x000fea000383ffff */
.L_x_64:
[----:B0-----:R0:W1:Y:S02]  /*6070*/  SYNCS.PHASECHK.TRANS64.TRYWAIT P0, [R9+URZ], R4 ;  /* 0x00000004090075a7 */ /* 0x001064000800017f */
[----:B-1----:R-:W-:Y:S05]  /*6080*/  @!P0 NANOSLEEP.SYNCS 0x989680 ;  /* 0x009896800000895d */ /* 0x002fea0003900000 */
[----:B------:R-:W1:Y:S02]  /*6090*/  @!P0 SYNCS.PHASECHK.TRANS64 P0, [R9+URZ], R4 ;  /* 0x00000004090085a7 */ /* 0x000e64000800007f */
[----:B-1----:R-:W-:Y:S05]  /*60a0*/  @!P0 BRA `(.L_x_64) ;  /* 0xfffffffc00f08947 */ /* 0x002fea000383ffff */
[----:B------:R-:W-:Y:S05]  /*60b0*/  BRA `(.L_x_123) ;  /* 0xffffffe0008c7947 */ /* 0x000fea000383ffff */
.L_x_65:
[----:B0-----:R0:W1:Y:S02]  /*60c0*/  SYNCS.PHASECHK.TRANS64.TRYWAIT P0, [R6+URZ], R5 ;  /* 0x00000005060075a7 */ /* 0x001064000800017f */
[----:B-1----:R-:W-:Y:S05]  /*60d0*/  @!P0 NANOSLEEP.SYNCS 0x989680 ;  /* 0x009896800000895d */ /* 0x002fea0003900000 */
[----:B------:R-:W1:Y:S02]  /*60e0*/  @!P0 SYNCS.PHASECHK.TRANS64 P0, [R6+URZ], R5 ;  /* 0x00000005060085a7 */ /* 0x000e64000800007f */
[----:B-1----:R-:W-:Y:S05]  /*60f0*/  @!P0 BRA `(.L_x_65) ;  /* 0xfffffffc00f08947 */ /* 0x002fea000383ffff */
[----:B------:R-:W-:Y:S05]  /*6100*/  BRA `(.L_x_124) ;  /* 0xffffffe0009c7947 */ /* 0x000fea000383ffff */
.L_x_66:
[----:B0-----:R0:W1:Y:S02]  /*6110*/  SYNCS.PHASECHK.TRANS64.TRYWAIT P0, [R9+URZ], R4 ;  /* 0x00000004090075a7 */ /* 0x001064000800017f */
[----:B-1----:R-:W-:Y:S05]  /*6120*/  @!P0 NANOSLEEP.SYNCS 0x989680 ;  /* 0x009896800000895d */ /* 0x002fea0003900000 */
[----:B------:R-:W1:Y:S02]  /*6130*/  @!P0 SYNCS.PHASECHK.TRANS64 P0, [R9+URZ], R4 ;  /* 0x00000004090085a7 */ /* 0x000e64000800007f */
[----:B-1----:R-:W-:Y:S05]  /*6140*/  @!P0 BRA `(.L_x_66) ;  /* 0xfffffffc00f08947 */ /* 0x002fea000383ffff */
[----:B------:R-:W-:Y:S05]  /*6150*/  BRA `(.L_x_125) ;  /* 0xffffffe000ac7947 */ /* 0x000fea000383ffff */
.L_x_67:
[----:B0-----:R0:W1:Y:S02]  /*6160*/  SYNCS.PHASECHK.TRANS64.TRYWAIT P0, [R6+URZ], R5 ;  /* 0x00000005060075a7 */ /* 0x001064000800017f */
[----:B-1----:R-:W-:Y:S05]  /*6170*/  @!P0 NANOSLEEP.SYNCS 0x989680 ;  /* 0x009896800000895d */ /* 0x002fea0003900000 */
[----:B------:R-:W1:Y:S02]  /*6180*/  @!P0 SYNCS.PHASECHK.TRANS64 P0, [R6+URZ], R5 ;  /* 0x00000005060085a7 */ /* 0x000e64000800007f */
[----:B-1----:R-:W-:Y:S05]  /*6190*/  @!P0 BRA `(.L_x_67) ;  /* 0xfffffffc00f08947 */ /* 0x002fea000383ffff */
[----:B------:R-:W-:Y:S05]  /*61a0*/  BRA `(.L_x_126) ;  /* 0xffffffe000bc7947 */ /* 0x000fea000383ffff */
.L_x_68:
[----:B0-----:R0:W1:Y:S02]  /*61b0*/  SYNCS.PHASECHK.TRANS64.TRYWAIT P0, [R9+URZ], R4 ;  /* 0x00000004090075a7 */ /* 0x001064000800017f */
[----:B-1----:R-:W-:Y:S05]  /*61c0*/  @!P0 NANOSLEEP.SYNCS 0x989680 ;  /* 0x009896800000895d */ /* 0x002fea0003900000 */
[----:B------:R-:W1:Y:S02]  /*61d0*/  @!P0 SYNCS.PHASECHK.TRANS64 P0, [R9+URZ], R4 ;  /* 0x00000004090085a7 */ /* 0x000e64000800007f */
[----:B-1----:R-:W-:Y:S05]  /*61e0*/  @!P0 BRA `(.L_x_68) ;  /* 0xfffffffc00f08947 */ /* 0x002fea000383ffff */
[----:B------:R-:W-:Y:S05]  /*61f0*/  BRA `(.L_x_127) ;  /* 0xffffffe000cc7947 */ /* 0x000fea000383ffff */
.L_x_69:
[----:B0-----:R0:W1:Y:S02]  /*6200*/  SYNCS.PHASECHK.TRANS64.TRYWAIT P0, [R6+URZ], R5 ;  /* 0x00000005060075a7 */ /* 0x001064000800017f */
[----:B-1----:R-:W-:Y:S05]  /*6210*/  @!P0 NANOSLEEP.SYNCS 0x989680 ;  /* 0x009896800000895d */ /* 0x002fea0003900000 */
[----:B------:R-:W1:Y:S02]  /*6220*/  @!P0 SYNCS.PHASECHK.TRANS64 P0, [R6+URZ], R5 ;  /* 0x00000005060085a7 */ /* 0x000e64000800007f */
[----:B-1----:R-:W-:Y:S05]  /*6230*/  @!P0 BRA `(.L_x_69) ;  /* 0xfffffffc00f08947 */ /* 0x002fea000383ffff */
[----:B------:R-:W-:Y:S05]  /*6240*/  BRA `(.L_x_128) ;  /* 0xffffffe000dc7947 */ /* 0x000fea000383ffff */
.L_x_70:
[----:B0-----:R0:W1:Y:S02]  /*6250*/  SYNCS.PHASECHK.TRANS64.TRYWAIT P0, [R9+URZ], R4 ;  /* 0x00000004090075a7 */ /* 0x001064000800017f */
[----:B-1----:R-:W-:Y:S05]  /*6260*/  @!P0 NANOSLEEP.SYNCS 0x989680 ;  /* 0x009896800000895d */ /* 0x002fea0003900000 */
[----:B------:R-:W1:Y:S02]  /*6270*/  @!P0 SYNCS.PHASECHK.TRANS64 P0, [R9+URZ], R4 ;  /* 0x00000004090085a7 */ /* 0x000e64000800007f */
[----:B-1----:R-:W-:Y:S05]  /*6280*/  @!P0 BRA `(.L_x_70) ;  /* 0xfffffffc00f08947 */ /* 0x002fea000383ffff */
[----:B------:R-:W-:Y:S05]  /*6290*/  BRA `(.L_x_129) ;  /* 0xffffffe000ec7947 */ /* 0x000fea000383ffff */
.L_x_71:
[----:B0-----:R0:W1:Y:S02]  /*62a0*/  SYNCS.PHASECHK.TRANS64.TRYWAIT P0, [R6+URZ], R5 ;  /* 0x00000005060075a7 */ /* 0x001064000800017f */
[----:B-1----:R-:W-:Y:S05]  /*62b0*/  @!P0 NANOSLEEP.SYNCS 0x989680 ;  /* 0x009896800000895d */ /* 0x002fea0003900000 */
[----:B------:R-:W1:Y:S02]  /*62c0*/  @!P0 SYNCS.PHASECHK.TRANS64 P0, [R6+URZ], R5 ;  /* 0x00000005060085a7 */ /* 0x000e64000800007f */
[----:B-1----:R-:W-:Y:S05]  /*62d0*/  @!P0 BRA `(.L_x_71) ;  /* 0xfffffffc00f08947 */ /* 0x002fea000383ffff */
[----:B------:R-:W-:Y:S05]  /*62e0*/  BRA `(.L_x_130) ;  /* 0xffffffe000fc7947 */ /* 0x000fea000383ffff */
.L_x_72:
[----:B0-----:R0:W1:Y:S02]  /*62f0*/  SYNCS.PHASECHK.TRANS64.TRYWAIT P0, [R9+URZ], R4 ;  /* 0x00000004090075a7 */ /* 0x001064000800017f */
[----:B-1----:R-:W-:Y:S05]  /*6300*/  @!P0 NANOSLEEP.SYNCS 0x989680 ;  /* 0x009896800000895d */ /* 0x002fea0003900000 */
[----:B------:R-:W1:Y:S02]  /*6310*/  @!P0 SYNCS.PHASECHK.TRANS64 P0, [R9+URZ], R4 ;  /* 0x00000004090085a7 */ /* 0x000e64000800007f */
[----:B-1----:R-:W-:Y:S05]  /*6320*/  @!P0 BRA `(.L_x_72) ;  /* 0xfffffffc00f08947 */ /* 0x002fea000383ffff */
[----:B------:R-:W-:Y:S05]  /*6330*/  BRA `(.L_x_131) ;  /* 0xffffffe4000c7947 */ /* 0x000fea000383ffff */
.L_x_73:
[----:B0-----:R0:W1:Y:S02]  /*6340*/  SYNCS.PHASECHK.TRANS64.TRYWAIT P0, [R6+URZ], R5 ;  /* 0x00000005060075a7 */ /* 0x001064000800017f */
[----:B-1----:R-:W-:Y:S05]  /*6350*/  @!P0 NANOSLEEP.SYNCS 0x989680 ;  /* 0x009896800000895d */ /* 0x002fea0003900000 */
[----:B------:R-:W1:Y:S02]  /*6360*/  @!P0 SYNCS.PHASECHK.TRANS64 P0, [R6+URZ], R5 ;  /* 0x00000005060085a7 */ /* 0x000e64000800007f */
[----:B-1----:R-:W-:Y:S05]  /*6370*/  @!P0 BRA `(.L_x_73) ;  /* 0xfffffffc00f08947 */ /* 0x002fea000383ffff */
[----:B------:R-:W-:Y:S05]  /*6380*/  BRA `(.L_x_132) ;  /* 0xffffffe4001c7947 */ /* 0x000fea000383ffff */
.L_x_74:
[----:B0-----:R0:W1:Y:S02]  /*6390*/  SYNCS.PHASECHK.TRANS64.TRYWAIT P0, [R9+URZ], R4 ;  /* 0x00000004090075a7 */ /* 0x001064000800017f */
[----:B-1----:R-:W-:Y:S05]  /*63a0*/  @!P0 NANOSLEEP.SYNCS 0x989680 ;  /* 0x009896800000895d */ /* 0x002fea0003900000 */
[----:B------:R-:W1:Y:S02]  /*63b0*/  @!P0 SYNCS.PHASECHK.TRANS64 P0, [R9+URZ], R4 ;  /* 0x00000004090085a7 */ /* 0x000e64000800007f */
[----:B-1----:R-:W-:Y:S05]  /*63c0*/  @!P0 BRA `(.L_x_74) ;  /* 0xfffffffc00f08947 */ /* 0x002fea000383ffff */
[----:B------:R-:W-:Y:S05]  /*63d0*/  BRA `(.L_x_133) ;  /* 0xffffffe4002c7947 */ /* 0x000fea000383ffff */
.L_x_75:
[----:B0-----:R0:W1:Y:S02]  /*63e0*/  SYNCS.PHASECHK.TRANS64.TRYWAIT P0, [R6+URZ], R5 ;  /* 0x00000005060075a7 */ /* 0x001064000800017f */
[----:B-1----:R-:W-:Y:S05]  /*63f0*/  @!P0 NANOSLEEP.SYNCS 0x989680 ;  /* 0x009896800000895d */ /* 0x002fea0003900000 */
[----:B------:R-:W1:Y:S02]  /*6400*/  @!P0 SYNCS.PHASECHK.TRANS64 P0, [R6+URZ], R5 ;  /* 0x00000005060085a7 */ /* 0x000e64000800007f */
[----:B-1----:R-:W-:Y:S05]  /*6410*/  @!P0 BRA `(.L_x_75) ;  /* 0xfffffffc00f08947 */ /* 0x002fea000383ffff */
[----:B------:R-:W-:Y:S05]  /*6420*/  BRA `(.L_x_134) ;  /* 0xffffffe4003c7947 */ /* 0x000fea000383ffff */
.L_x_76:
[----:B0-----:R0:W1:Y:S02]  /*6430*/  SYNCS.PHASECHK.TRANS64.TRYWAIT P0, [R9+URZ], R4 ;  /* 0x00000004090075a7 */ /* 0x001064000800017f */
[----:B-1----:R-:W-:Y:S05]  /*6440*/  @!P0 NANOSLEEP.SYNCS 0x989680 ;  /* 0x009896800000895d */ /* 0x002fea0003900000 */
[----:B------:R-:W1:Y:S02]  /*6450*/  @!P0 SYNCS.PHASECHK.TRANS64 P0, [R9+URZ], R4 ;  /* 0x00000004090085a7 */ /* 0x000e64000800007f */
[----:B-1----:R-:W-:Y:S05]  /*6460*/  @!P0 BRA `(.L_x_76) ;  /* 0xfffffffc00f08947 */ /* 0x002fea000383ffff */
[----:B------:R-:W-:Y:S05]  /*6470*/  BRA `(.L_x_135) ;  /* 0xffffffe4004c7947 */ /* 0x000fea000383ffff */
.L_x_77:
[----:B0-----:R0:W1:Y:S02]  /*6480*/  SYNCS.PHASECHK.TRANS64.TRYWAIT P0, [R6+URZ], R5 ;  /* 0x00000005060075a7 */ /* 0x001064000800017f */
[----:B-1----:R-:W-:Y:S05]  /*6490*/  @!P0 NANOSLEEP.SYNCS 0x989680 ;  /* 0x009896800000895d */ /* 0x002fea0003900000 */
[----:B------:R-:W1:Y:S02]  /*64a0*/  @!P0 SYNCS.PHASECHK.TRANS64 P0, [R6+URZ], R5 ;  /* 0x00000005060085a7 */ /* 0x000e64000800007f */
[----:B-1----:R-:W-:Y:S05]  /*64b0*/  @!P0 BRA `(.L_x_77) ;  /* 0xfffffffc00f08947 */ /* 0x002fea000383ffff */
[----:B------:R-:W-:Y:S05]  /*64c0*/  BRA `(.L_x_136) ;  /* 0xffffffe4005c7947 */ /* 0x000fea000383ffff */
.L_x_78:
[----:B0-----:R0:W1:Y:S02]  /*64d0*/  SYNCS.PHASECHK.TRANS64.TRYWAIT P0, [R9+URZ], R4 ;  /* 0x00000004090075a7 */ /* 0x001064000800017f */
[----:B-1----:R-:W-:Y:S05]  /*64e0*/  @!P0 NANOSLEEP.SYNCS 0x989680 ;  /* 0x009896800000895d */ /* 0x002fea0003900000 */
[----:B------:R-:W1:Y:S02]  /*64f0*/  @!P0 SYNCS.PHASECHK.TRANS64 P0, [R9+URZ], R4 ;  /* 0x00000004090085a7 */ /* 0x000e64000800007f */
[----:B-1----:R-:W-:Y:S05]  /*6500*/  @!P0 BRA `(.L_x_78) ;  /* 0xfffffffc00f08947 */ /* 0x002fea000383ffff */
[----:B------:R-:W-:Y:S05]  /*6510*/  BRA `(.L_x_137) ;  /* 0xffffffe4006c7947 */ /* 0x000fea000383ffff */
.L_x_79:
[----:B0-----:R0:W1:Y:S02]  /*6520*/  SYNCS.PHASECHK.TRANS64.TRYWAIT P0, [R6+URZ], R5 ;  /* 0x00000005060075a7 */ /* 0x001064000800017f */
[----:B-1----:R-:W-:Y:S05]  /*6530*/  @!P0 NANOSLEEP.SYNCS 0x989680 ;  /* 0x009896800000895d */ /* 0x002fea0003900000 */
[----:B------:R-:W1:Y:S02]  /*6540*/  @!P0 SYNCS.PHASECHK.TRANS64 P0, [R6+URZ], R5 ;  /* 0x00000005060085a7 */ /* 0x000e64000800007f */
[----:B-1----:R-:W-:Y:S05]  /*6550*/  @!P0 BRA `(.L_x_79) ;  /* 0xfffffffc00f08947 */ /* 0x002fea000383ffff */
[----:B------:R-:W-:Y:S05]  /*6560*/  BRA `(.L_x_138) ;  /* 0xffffffe4007c7947 */ /* 0x000fea000383ffff */
.L_x_80:
[----:B0-----:R0:W1:Y:S02]  /*6570*/  SYNCS.PHASECHK.TRANS64.TRYWAIT P0, [R9+URZ], R4 ;  /* 0x00000004090075a7 */ /* 0x001064000800017f */
[----:B-1----:R-:W-:Y:S05]  /*6580*/  @!P0 NANOSLEEP.SYNCS 0x989680 ;  /* 0x009896800000895d */ /* 0x002fea0003900000 */
[----:B------:R-:W1:Y:S02]  /*6590*/  @!P0 SYNCS.PHASECHK.TRANS64 P0, [R9+URZ], R4 ;  /* 0x00000004090085a7 */ /* 0x000e64000800007f */
[----:B-1----:R-:W-:Y:S05]  /*65a0*/  @!P0 BRA `(.L_x_80) ;  /* 0xfffffffc00f08947 */ /* 0x002fea000383ffff */
[----:B------:R-:W-:Y:S05]  /*65b0*/  BRA `(.L_x_139) ;  /* 0xffffffe4008c7947 */ /* 0x000fea000383ffff */
.L_x_81:
[----:B0-----:R0:W1:Y:S02]  /*65c0*/  SYNCS.PHASECHK.TRANS64.TRYWAIT P0, [R6+URZ], R5 ;  /* 0x00000005060075a7 */ /* 0x001064000800017f */
[----:B-1----:R-:W-:Y:S05]  /*65d0*/  @!P0 NANOSLEEP.SYNCS 0x989680 ;  /* 0x009896800000895d */ /* 0x002fea0003900000 */
[----:B------:R-:W1:Y:S02]  /*65e0*/  @!P0 SYNCS.PHASECHK.TRANS64 P0, [R6+URZ], R5 ;  /* 0x00000005060085a7 */ /* 0x000e64000800007f */
[----:B-1----:R-:W-:Y:S05]  /*65f0*/  @!P0 BRA `(.L_x_81) ;  /* 0xfffffffc00f08947 */ /* 0x002fea000383ffff */
[----:B------:R-:W-:Y:S05]  /*6600*/  BRA `(.L_x_140) ;  /* 0xffffffe4009c7947 */ /* 0x000fea000383ffff */
.L_x_82:
[----:B0-----:R0:W1:Y:S02]  /*6610*/  SYNCS.PHASECHK.TRANS64.TRYWAIT P0, [R9+URZ], R4 ;  /* 0x00000004090075a7 */ /* 0x001064000800017f */
[----:B-1----:R-:W-:Y:S05]  /*6620*/  @!P0 NANOSLEEP.SYNCS 0x989680 ;  /* 0x009896800000895d */ /* 0x002fea0003900000 */
[----:B------:R-:W1:Y:S02]  /*6630*/  @!P0 SYNCS.PHASECHK.TRANS64 P0, [R9+URZ], R4 ;  /* 0x00000004090085a7 */ /* 0x000e64000800007f */
[----:B-1----:R-:W-:Y:S05]  /*6640*/  @!P0 BRA `(.L_x_82) ;  /* 0xfffffffc00f08947 */ /* 0x002fea000383ffff */
[----:B------:R-:W-:Y:S05]  /*6650*/  BRA `(.L_x_141) ;  /* 0xffffffe400ac7947 */ /* 0x000fea000383ffff */
.L_x_83:
[----:B0-----:R0:W1:Y:S02]  /*6660*/  SYNCS.PHASECHK.TRANS64.TRYWAIT P0, [R6+URZ], R5 ;  /* 0x00000005060075a7 */ /* 0x001064000800017f */
[----:B-1----:R-:W-:Y:S05]  /*6670*/  @!P0 NANOSLEEP.SYNCS 0x989680 ;  /* 0x009896800000895d */ /* 0x002fea0003900000 */
[----:B------:R-:W1:Y:S02]  /*6680*/  @!P0 SYNCS.PHASECHK.TRANS64 P0, [R6+URZ], R5 ;  /* 0x00000005060085a7 */ /* 0x000e64000800007f */
[----:B-1----:R-:W-:Y:S05]  /*6690*/  @!P0 BRA `(.L_x_83) ;  /* 0xfffffffc00f08947 */ /* 0x002fea000383ffff */
[----:B------:R-:W-:Y:S05]  /*66a0*/  BRA `(.L_x_142) ;  /* 0xffffffe400bc7947 */ /* 0x000fea000383ffff */
.L_x_84:
[----:B0-----:R0:W1:Y:S02]  /*66b0*/  SYNCS.PHASECHK.TRANS64.TRYWAIT P0, [R9+URZ], R4 ;  /* 0x00000004090075a7 */ /* 0x001064000800017f */
[----:B-1----:R-:W-:Y:S05]  /*66c0*/  @!P0 NANOSLEEP.SYNCS 0x989680 ;  /* 0x009896800000895d */ /* 0x002fea0003900000 */
[----:B------:R-:W1:Y:S02]  /*66d0*/  @!P0 SYNCS.PHASECHK.TRANS64 P0, [R9+URZ], R4 ;  /* 0x00000004090085a7 */ /* 0x000e64000800007f */
[----:B-1----:R-:W-:Y:S05]  /*66e0*/  @!P0 BRA `(.L_x_84) ;  /* 0xfffffffc00f08947 */ /* 0x002fea000383ffff */
[----:B------:R-:W-:Y:S05]  /*66f0*/  BRA `(.L_x_143) ;  /* 0xffffffe400cc7947 */ /* 0x000fea000383ffff */
.L_x_85:
[----:B0-----:R0:W1:Y:S02]  /*6700*/  SYNCS.PHASECHK.TRANS64.TRYWAIT P0, [R6+URZ], R5 ;  /* 0x00000005060075a7 */ /* 0x001064000800017f */
[----:B-1----:R-:W-:Y:S05]  /*6710*/  @!P0 NANOSLEEP.SYNCS 0x989680 ;  /* 0x009896800000895d */ /* 0x002fea0003900000 */
[----:B------:R-:W1:Y:S02]  /*6720*/  @!P0 SYNCS.PHASECHK.TRANS64 P0, [R6+URZ], R5 ;  /* 0x00000005060085a7 */ /* 0x000e64000800007f */
[----:B-1----:R-:W-:Y:S05]  /*6730*/  @!P0 BRA `(.L_x_85) ;  /* 0xfffffffc00f08947 */ /* 0x002fea000383ffff */
[----:B------:R-:W-:Y:S05]  /*6740*/  BRA `(.L_x_144) ;  /* 0xffffffe400dc7947 */ /* 0x000fea000383ffff */
.L_x_86:
[----:B0-----:R0:W1:Y:S02]  /*6750*/  SYNCS.PHASECHK.TRANS64.TRYWAIT P0, [R9+URZ], R4 ;  /* 0x00000004090075a7 */ /* 0x001064000800017f */
[----:B-1----:R-:W-:Y:S05]  /*6760*/  @!P0 NANOSLEEP.SYNCS 0x989680 ;  /* 0x009896800000895d */ /* 0x002fea0003900000 */
[----:B------:R-:W1:Y:S02]  /*6770*/  @!P0 SYNCS.PHASECHK.TRANS64 P0, [R9+URZ], R4 ;  /* 0x00000004090085a7 */ /* 0x000e64000800007f */
[----:B-1----:R-:W-:Y:S05]  /*6780*/  @!P0 BRA `(.L_x_86) ;  /* 0xfffffffc00f08947 */ /* 0x002fea000383ffff */
[----:B------:R-:W-:Y:S05]  /*6790*/  BRA `(.L_x_145) ;  /* 0xffffffe400ec7947 */ /* 0x000fea000383ffff */
.L_x_87:
[----:B0-----:R0:W1:Y:S02]  /*67a0*/  SYNCS.PHASECHK.TRANS64.TRYWAIT P0, [R6+URZ], R5 ;  /* 0x00000005060075a7 */ /* 0x001064000800017f */
[----:B-1----:R-:W-:Y:S05]  /*67b0*/  @!P0 NANOSLEEP.SYNCS 0x989680 ;  /* 0x009896800000895d */ /* 0x002fea0003900000 */
[----:B------:R-:W1:Y:S02]  /*67c0*/  @!P0 SYNCS.PHASECHK.TRANS64 P0, [R6+URZ], R5 ;  /* 0x00000005060085a7 */ /* 0x000e64000800007f */
[----:B-1----:R-:W-:Y:S05]  /*67d0*/  @!P0 BRA `(.L_x_87) ;  /* 0xfffffffc00f08947 */ /* 0x002fea000383ffff */
[----:B------:R-:W-:Y:S05]  /*67e0*/  BRA `(.L_x_146) ;  /* 0xffffffe400fc7947 */ /* 0x000fea000383ffff */
.L_x_88:
[----:B0-----:R0:W1:Y:S02]  /*67f0*/  SYNCS.PHASECHK.TRANS64.TRYWAIT P0, [R9+URZ], R4 ;  /* 0x00000004090075a7 */ /* 0x001064000800017f */
[----:B-1----:R-:W-:Y:S05]  /*6800*/  @!P0 NANOSLEEP.SYNCS 0x989680 ;  /* 0x009896800000895d */ /* 0x002fea0003900000 */
[----:B------:R-:W1:Y:S02]  /*6810*/  @!P0 SYNCS.PHASECHK.TRANS64 P0, [R9+URZ], R4 ;  /* 0x00000004090085a7 */ /* 0x000e64000800007f */
[----:B-1----:R-:W-:Y:S05]  /*6820*/  @!P0 BRA `(.L_x_88) ;  /* 0xfffffffc00f08947 */ /* 0x002fea000383ffff */
[----:B------:R-:W-:Y:S05]  /*6830*/  BRA `(.L_x_147) ;  /* 0xffffffe8000c7947 */ /* 0x000fea000383ffff */
.L_x_89:
[----:B0-----:R0:W1:Y:S02]  /*6840*/  SYNCS.PHASECHK.TRANS64.TRYWAIT P0, [R6+URZ], R5 ;  /* 0x00000005060075a7 */ /* 0x001064000800017f */
[----:B-1----:R-:W-:Y:S05]  /*6850*/  @!P0 NANOSLEEP.SYNCS 0x989680 ;  /* 0x009896800000895d */ /* 0x002fea0003900000 */
[----:B------:R-:W1:Y:S02]  /*6860*/  @!P0 SYNCS.PHASECHK.TRANS64 P0, [R6+URZ], R5 ;  /* 0x00000005060085a7 */ /* 0x000e64000800007f */
[----:B-1----:R-:W-:Y:S05]  /*6870*/  @!P0 BRA `(.L_x_89) ;  /* 0xfffffffc00f08947 */ /* 0x002fea000383ffff */
[----:B------:R-:W-:Y:S05]  /*6880*/  BRA `(.L_x_148) ;  /* 0xffffffe8001c7947 */ /* 0x000fea000383ffff */
.L_x_90:
[----:B0-----:R0:W1:Y:S02]  /*6890*/  SYNCS.PHASECHK.TRANS64.TRYWAIT P0, [R9+URZ], R4 ;  /* 0x00000004090075a7 */ /* 0x001064000800017f */
[----:B-1----:R-:W-:Y:S05]  /*68a0*/  @!P0 NANOSLEEP.SYNCS 0x989680 ;  /* 0x009896800000895d */ /* 0x002fea0003900000 */
[----:B------:R-:W1:Y:S02]  /*68b0*/  @!P0 SYNCS.PHASECHK.TRANS64 P0, [R9+URZ], R4 ;  /* 0x00000004090085a7 */ /* 0x000e64000800007f */
[----:B-1----:R-:W-:Y:S05]  /*68c0*/  @!P0 BRA `(.L_x_90) ;  /* 0xfffffffc00f08947 */ /* 0x002fea000383ffff */
[----:B------:R-:W-:Y:S05]  /*68d0*/  BRA `(.L_x_149) ;  /* 0xffffffe8002c7947 */ /* 0x000fea000383ffff */
.L_x_91:
[----:B0-----:R0:W1:Y:S02]  /*68e0*/  SYNCS.PHASECHK.TRANS64.TRYWAIT P0, [R6+URZ], R5 ;  /* 0x00000005060075a7 */ /* 0x001064000800017f */
[----:B-1----:R-:W-:Y:S05]  /*68f0*/  @!P0 NANOSLEEP.SYNCS 0x989680 ;  /* 0x009896800000895d */ /* 0x002fea0003900000 */
[----:B------:R-:W1:Y:S02]  /*6900*/  @!P0 SYNCS.PHASECHK.TRANS64 P0, [R6+URZ], R5 ;  /* 0x00000005060085a7 */ /* 0x000e64000800007f */
[----:B-1----:R-:W-:Y:S05]  /*6910*/  @!P0 BRA `(.L_x_91) ;  /* 0xfffffffc00f08947 */ /* 0x002fea000383ffff */
[----:B------:R-:W-:Y:S05]  /*6920*/  BRA `(.L_x_150) ;  /* 0xffffffe8003c7947 */ /* 0x000fea000383ffff */
.L_x_92:
[----:B0-----:R0:W1:Y:S02]  /*6930*/  SYNCS.PHASECHK.TRANS64.TRYWAIT P0, [R9+URZ], R4 ;  /* 0x00000004090075a7 */ /* 0x001064000800017f */
[----:B-1----:R-:W-:Y:S05]  /*6940*/  @!P0 NANOSLEEP.SYNCS 0x989680 ;  /* 0x009896800000895d */ /* 0x002fea0003900000 */
[----:B------:R-:W1:Y:S02]  /*6950*/  @!P0 SYNCS.PHASECHK.TRANS64 P0, [R9+URZ], R4 ;  /* 0x00000004090085a7 */ /* 0x000e64000800007f */
[----:B-1----:R-:W-:Y:S05]  /*6960*/  @!P0 BRA `(.L_x_92) ;  /* 0xfffffffc00f08947 */ /* 0x002fea000383ffff */
[----:B------:R-:W-:Y:S05]  /*6970*/  BRA `(.L_x_151) ;  /* 0xffffffe8004c7947 */ /* 0x000fea000383ffff */
.L_x_93:
[----:B0-----:R0:W1:Y:S02]  /*6980*/  SYNCS.PHASECHK.TRANS64.TRYWAIT P0, [R6+URZ], R5 ;  /* 0x00000005060075a7 */ /* 0x001064000800017f */
[----:B-1----:R-:W-:Y:S05]  /*6990*/  @!P0 NANOSLEEP.SYNCS 0x989680 ;  /* 0x009896800000895d */ /* 0x002fea0003900000 */
[----:B------:R-:W1:Y:S02]  /*69a0*/  @!P0 SYNCS.PHASECHK.TRANS64 P0, [R6+URZ], R5 ;  /* 0x00000005060085a7 */ /* 0x000e64000800007f */
[----:B-1----:R-:W-:Y:S05]  /*69b0*/  @!P0 BRA `(.L_x_93) ;  /* 0xfffffffc00f08947 */ /* 0x002fea000383ffff */
[----:B------:R-:W-:Y:S05]  /*69c0*/  BRA `(.L_x_152) ;  /* 0xffffffe8005c7947 */ /* 0x000fea000383ffff */
.L_x_94:
[----:B0-----:R0:W1:Y:S02]  /*69d0*/  SYNCS.PHASECHK.TRANS64.TRYWAIT P0, [R9+URZ], R4 ;  /* 0x00000004090075a7 */ /* 0x001064000800017f */
[----:B-1----:R-:W-:Y:S05]  /*69e0*/  @!P0 NANOSLEEP.SYNCS 0x989680 ;  /* 0x009896800000895d */ /* 0x002fea0003900000 */
[----:B------:R-:W1:Y:S02]  /*69f0*/  @!P0 SYNCS.PHASECHK.TRANS64 P0, [R9+URZ], R4 ;  /* 0x00000004090085a7 */ /* 0x000e64000800007f */
[----:B-1----:R-:W-:Y:S05]  /*6a00*/  @!P0 BRA `(.L_x_94) ;  /* 0xfffffffc00f08947 */ /* 0x002fea000383ffff */
[----:B------:R-:W-:Y:S05]  /*6a10*/  BRA `(.L_x_153) ;  /* 0xffffffe8006c7947 */ /* 0x000fea000383ffff */
.L_x_95:
[----:B0-----:R0:W1:Y:S02]  /*6a20*/  SYNCS.PHASECHK.TRANS64.TRYWAIT P0, [R6+URZ], R5 ;  /* 0x00000005060075a7 */ /* 0x001064000800017f */
[----:B-1----:R-:W-:Y:S05]  /*6a30*/  @!P0 NANOSLEEP.SYNCS 0x989680 ;  /* 0x009896800000895d */ /* 0x002fea0003900000 */
[----:B------:R-:W1:Y:S02]  /*6a40*/  @!P0 SYNCS.PHASECHK.TRANS64 P0, [R6+URZ], R5 ;  /* 0x00000005060085a7 */ /* 0x000e64000800007f */
[----:B-1----:R-:W-:Y:S05]  /*6a50*/  @!P0 BRA `(.L_x_95) ;  /* 0xfffffffc00f08947 */ /* 0x002fea000383ffff */
[----:B------:R-:W-:Y:S05]  /*6a60*/  BRA `(.L_x_154) ;  /* 0xffffffe8007c7947 */ /* 0x000fea000383ffff */
.L_x_96:
[----:B0-----:R0:W1:Y:S02]  /*6a70*/  SYNCS.PHASECHK.TRANS64.TRYWAIT P0, [R9+URZ], R4 ;  /* 0x00000004090075a7 */ /* 0x001064000800017f */
[----:B-1----:R-:W-:Y:S05]  /*6a80*/  @!P0 NANOSLEEP.SYNCS 0x989680 ;  /* 0x009896800000895d */ /* 0x002fea0003900000 */
[----:B------:R-:W1:Y:S02]  /*6a90*/  @!P0 SYNCS.PHASECHK.TRANS64 P0, [R9+URZ], R4 ;  /* 0x00000004090085a7 */ /* 0x000e64000800007f */
[----:B-1----:R-:W-:Y:S05]  /*6aa0*/  @!P0 BRA `(.L_x_96) ;  /* 0xfffffffc00f08947 */ /* 0x002fea000383ffff */
[----:B------:R-:W-:Y:S05]  /*6ab0*/  BRA `(.L_x_155) ;  /* 0xffffffe8008c7947 */ /* 0x000fea000383ffff */
.L_x_97:
[----:B0-----:R0:W1:Y:S02]  /*6ac0*/  SYNCS.PHASECHK.TRANS64.TRYWAIT P0, [R6+URZ], R5 ;  /* 0x00000005060075a7 */ /* 0x001064000800017f */
[----:B-1----:R-:W-:Y:S05]  /*6ad0*/  @!P0 NANOSLEEP.SYNCS 0x989680 ;  /* 0x009896800000895d */ /* 0x002fea0003900000 */
[----:B------:R-:W1:Y:S02]  /*6ae0*/  @!P0 SYNCS.PHASECHK.TRANS64 P0, [R6+URZ], R5 ;  /* 0x00000005060085a7 */ /* 0x000e64000800007f */
[----:B-1----:R-:W-:Y:S05]  /*6af0*/  @!P0 BRA `(.L_x_97) ;  /* 0xfffffffc00f08947 */ /* 0x002fea000383ffff */
[----:B------:R-:W-:Y:S05]  /*6b00*/  BRA `(.L_x_156) ;  /* 0xffffffe8009c7947 */ /* 0x000fea000383ffff */
.L_x_98:
[----:B0-----:R0:W1:Y:S02]  /*6b10*/  SYNCS.PHASECHK.TRANS64.TRYWAIT P0, [R9+URZ], R4 ;  /* 0x00000004090075a7 */ /* 0x001064000800017f */
[----:B-1----:R-:W-:Y:S05]  /*6b20*/  @!P0 NANOSLEEP.SYNCS 0x989680 ;  /* 0x009896800000895d */ /* 0x002fea0003900000 */
[----:B------:R-:W1:Y:S02]  /*6b30*/  @!P0 SYNCS.PHASECHK.TRANS64 P0, [R9+URZ], R4 ;  /* 0x00000004090085a7 */ /* 0x000e64000800007f */
[----:B-1----:R-:W-:Y:S05]  /*6b40*/  @!P0 BRA `(.L_x_98) ;  /* 0xfffffffc00f08947 */ /* 0x002fea000383ffff */
[----:B------:R-:W-:Y:S05]  /*6b50*/  BRA `(.L_x_157) ;  /* 0xffffffe800ac7947 */ /* 0x000fea000383ffff */
.L_x_99:
[----:B0-----:R0:W1:Y:S02]  /*6b60*/  SYNCS.PHASECHK.TRANS64.TRYWAIT P0, [R6+URZ], R5 ;  /* 0x00000005060075a7 */ /* 0x001064000800017f */
[----:B-1----:R-:W-:Y:S05]  /*6b70*/  @!P0 NANOSLEEP.SYNCS 0x989680 ;  /* 0x009896800000895d */ /* 0x002fea0003900000 */
[----:B------:R-:W1:Y:S02]  /*6b80*/  @!P0 SYNCS.PHASECHK.TRANS64 P0, [R6+URZ], R5 ;  /* 0x00000005060085a7 */ /* 0x000e64000800007f */
[----:B-1----:R-:W-:Y:S05]  /*6b90*/  @!P0 BRA `(.L_x_99) ;  /* 0xfffffffc00f08947 */ /* 0x002fea000383ffff */
[----:B------:R-:W-:Y:S05]  /*6ba0*/  BRA `(.L_x_158) ;  /* 0xffffffe800bc7947 */ /* 0x000fea000383ffff */
.L_x_100:
[----:B0-----:R0:W1:Y:S02]  /*6bb0*/  SYNCS.PHASECHK.TRANS64.TRYWAIT P0, [R9+URZ], R4 ;  /* 0x00000004090075a7 */ /* 0x001064000800017f */
[----:B-1----:R-:W-:Y:S05]  /*6bc0*/  @!P0 NANOSLEEP.SYNCS 0x989680 ;  /* 0x009896800000895d */ /* 0x002fea0003900000 */
[----:B------:R-:W1:Y:S02]  /*6bd0*/  @!P0 SYNCS.PHASECHK.TRANS64 P0, [R9+URZ], R4 ;  /* 0x00000004090085a7 */ /* 0x000e64000800007f */
[----:B-1----:R-:W-:Y:S05]  /*6be0*/  @!P0 BRA `(.L_x_100) ;  /* 0xfffffffc00f08947 */ /* 0x002fea000383ffff */
[----:B------:R-:W-:Y:S05]  /*6bf0*/  BRA `(.L_x_159) ;  /* 0xffffffe800cc7947 */ /* 0x000fea000383ffff */
.L_x_101:
[----:B0-----:R0:W1:Y:S02]  /*6c00*/  SYNCS.PHASECHK.TRANS64.TRYWAIT P0, [R6+URZ], R5 ;  /* 0x00000005060075a7 */ /* 0x001064000800017f */
[----:B-1----:R-:W-:Y:S05]  /*6c10*/  @!P0 NANOSLEEP.SYNCS 0x989680 ;  /* 0x009896800000895d */ /* 0x002fea0003900000 */
[----:B------:R-:W1:Y:S02]  /*6c20*/  @!P0 SYNCS.PHASECHK.TRANS64 P0, [R6+URZ], R5 ;  /* 0x00000005060085a7 */ /* 0x000e64000800007f */
[----:B-1----:R-:W-:Y:S05]  /*6c30*/  @!P0 BRA `(.L_x_101) ;  /* 0xfffffffc00f08947 */ /* 0x002fea000383ffff */
[----:B------:R-:W-:Y:S05]  /*6c40*/  BRA `(.L_x_160) ;  /* 0xffffffe800dc7947 */ /* 0x000fea000383ffff */
.L_x_102:
[----:B0-----:R0:W1:Y:S02]  /*6c50*/  SYNCS.PHASECHK.TRANS64.TRYWAIT P0, [R9+URZ], R4 ;  /* 0x00000004090075a7 */ /* 0x001064000800017f */
[----:B-1----:R-:W-:Y:S05]  /*6c60*/  @!P0 NANOSLEEP.SYNCS 0x989680 ;  /* 0x009896800000895d */ /* 0x002fea0003900000 */
[----:B------:R-:W1:Y:S02]  /*6c70*/  @!P0 SYNCS.PHASECHK.TRANS64 P0, [R9+URZ], R4 ;  /* 0x00000004090085a7 */ /* 0x000e64000800007f */
[----:B-1----:R-:W-:Y:S05]  /*6c80*/  @!P0 BRA `(.L_x_102) ;  /* 0xfffffffc00f08947 */ /* 0x002fea000383ffff */
[----:B------:R-:W-:Y:S05]  /*6c90*/  BRA `(.L_x_161) ;  /* 0xffffffe800ec7947 */ /* 0x000fea000383ffff */
.L_x_103:
[----:B0-----:R0:W1:Y:S02]  /*6ca0*/  SYNCS.PHASECHK.TRANS64.TRYWAIT P0, [R6+URZ], R5 ;  /* 0x00000005060075a7 */ /* 0x001064000800017f */
[----:B-1----:R-:W-:Y:S05]  /*6cb0*/  @!P0 NANOSLEEP.SYNCS 0x989680 ;  /* 0x009896800000895d */ /* 0x002fea0003900000 */
[----:B------:R-:W1:Y:S02]  /*6cc0*/  @!P0 SYNCS.PHASECHK.TRANS64 P0, [R6+URZ], R5 ;  /* 0x00000005060085a7 */ /* 0x000e64000800007f */
[----:B-1----:R-:W-:Y:S05]  /*6cd0*/  @!P0 BRA `(.L_x_103) ;  /* 0xfffffffc00f08947 */ /* 0x002fea000383ffff */
[----:B------:R-:W-:Y:S05]  /*6ce0*/  BRA `(.L_x_162) ;  /* 0xffffffe800fc7947 */ /* 0x000fea000383ffff */
.L_x_104:
[----:B0-----:R0:W1:Y:S02]  /*6cf0*/  SYNCS.PHASECHK.TRANS64.TRYWAIT P0, [R9+URZ], R4 ;  /* 0x00000004090075a7 */ /* 0x001064000800017f */
[----:B-1----:R-:W-:Y:S05]  /*6d00*/  @!P0 NANOSLEEP.SYNCS 0x989680 ;  /* 0x009896800000895d */ /* 0x002fea0003900000 */
[----:B------:R-:W1:Y:S02]  /*6d10*/  @!P0 SYNCS.PHASECHK.TRANS64 P0, [R9+URZ], R4 ;  /* 0x00000004090085a7 */ /* 0x000e64000800007f */
[----:B-1----:R-:W-:Y:S05]  /*6d20*/  @!P0 BRA `(.L_x_104) ;  /* 0xfffffffc00f08947 */ /* 0x002fea000383ffff */
[----:B------:R-:W-:Y:S05]  /*6d30*/  BRA `(.L_x_163) ;  /* 0xffffffec000c7947 */ /* 0x000fea000383ffff */
.L_x_105:
[----:B0-----:R0:W1:Y:S02]  /*6d40*/  SYNCS.PHASECHK.TRANS64.TRYWAIT P0, [R6+URZ], R5 ;  /* 0x00000005060075a7 */ /* 0x001064000800017f */
[----:B-1----:R-:W-:Y:S05]  /*6d50*/  @!P0 NANOSLEEP.SYNCS 0x989680 ;  /* 0x009896800000895d */ /* 0x002fea0003900000 */
[----:B------:R-:W1:Y:S02]  /*6d60*/  @!P0 SYNCS.PHASECHK.TRANS64 P0, [R6+URZ], R5 ;  /* 0x00000005060085a7 */ /* 0x000e64000800007f */
[----:B-1----:R-:W-:Y:S05]  /*6d70*/  @!P0 BRA `(.L_x_105) ;  /* 0xfffffffc00f08947 */ /* 0x002fea000383ffff */
[----:B------:R-:W-:Y:S05]  /*6d80*/  BRA `(.L_x_164) ;  /* 0xffffffec001c7947 */ /* 0x000fea000383ffff */
.L_x_106:
[----:B0-----:R0:W1:Y:S02]  /*6d90*/  SYNCS.PHASECHK.TRANS64.TRYWAIT P0, [R9+URZ], R4 ;  /* 0x00000004090075a7 */ /* 0x001064000800017f */
[----:B-1----:R-:W-:Y:S05]  /*6da0*/  @!P0 NANOSLEEP.SYNCS 0x989680 ;  /* 0x009896800000895d */ /* 0x002fea0003900000 */
[----:B------:R-:W1:Y:S02]  /*6db0*/  @!P0 SYNCS.PHASECHK.TRANS64 P0, [R9+URZ], R4 ;  /* 0x00000004090085a7 */ /* 0x000e64000800007f */
[----:B-1----:R-:W-:Y:S05]  /*6dc0*/  @!P0 BRA `(.L_x_106) ;  /* 0xfffffffc00f08947 */ /* 0x002fea000383ffff */
[----:B------:R-:W-:Y:S05]  /*6dd0*/  BRA `(.L_x_165) ;  /* 0xffffffec002c7947 */ /* 0x000fea000383ffff */
.L_x_107:
[----:B0-----:R0:W1:Y:S02]  /*6de0*/  SYNCS.PHASECHK.TRANS64.TRYWAIT P0, [R6+URZ], R5 ;  /* 0x00000005060075a7 */ /* 0x001064000800017f */
[----:B-1----:R-:W-:Y:S05]  /*6df0*/  @!P0 NANOSLEEP.SYNCS 0x989680 ;  /* 0x009896800000895d */ /* 0x002fea0003900000 */
[----:B------:R-:W1:Y:S02]  /*6e00*/  @!P0 SYNCS.PHASECHK.TRANS64 P0, [R6+URZ], R5 ;  /* 0x00000005060085a7 */ /* 0x000e64000800007f */
[----:B-1----:R-:W-:Y:S05]  /*6e10*/  @!P0 BRA `(.L_x_107) ;  /* 0xfffffffc00f08947 */ /* 0x002fea000383ffff */
[----:B------:R-:W-:Y:S05]  /*6e20*/  BRA `(.L_x_166) ;  /* 0xffffffec003c7947 */ /* 0x000fea000383ffff */
.L_x_108:
[----:B0-----:R0:W1:Y:S02]  /*6e30*/  SYNCS.PHASECHK.TRANS64.TRYWAIT P0, [R9+URZ], R4 ;  /* 0x00000004090075a7 */ /* 0x001064000800017f */
[----:B-1----:R-:W-:Y:S05]  /*6e40*/  @!P0 NANOSLEEP.SYNCS 0x989680 ;  /* 0x009896800000895d */ /* 0x002fea0003900000 */
[----:B------:R-:W1:Y:S02]  /*6e50*/  @!P0 SYNCS.PHASECHK.TRANS64 P0, [R9+URZ], R4 ;  /* 0x00000004090085a7 */ /* 0x000e64000800007f */
[----:B-1----:R-:W-:Y:S05]  /*6e60*/  @!P0 BRA `(.L_x_108) ;  /* 0xfffffffc00f08947 */ /* 0x002fea000383ffff */
[----:B------:R-:W-:Y:S05]  /*6e70*/  BRA `(.L_x_167) ;  /* 0xffffffec004c7947 */ /* 0x000fea000383ffff */
.L_x_109:
[----:B-1----:R1:W2:Y:S02]  /*6e80*/  SYNCS.PHASECHK.TRANS64.TRYWAIT P0, [R6+URZ], R5 ;  /* 0x00000005060075a7 */ /* 0x0022a4000800017f */
[----:B--2---:R-:W-:Y:S05]  /*6e90*/  @!P0 NANOSLEEP.SYNCS 0x989680 ;  /* 0x009896800000895d */ /* 0x004fea0003900000 */
[----:B------:R-:W2:Y:S02]  /*6ea0*/  @!P0 SYNCS.PHASECHK.TRANS64 P0, [R6+URZ], R5 ;  /* 0x00000005060085a7 */ /* 0x000ea4000800007f */
[----:B--2---:R-:W-:Y:S05]  /*6eb0*/  @!P0 BRA `(.L_x_109) ;  /* 0xfffffffc00f08947 */ /* 0x004fea000383ffff */
[----:B------:R-:W-:Y:S05]  /*6ec0*/  BRA `(.L_x_168) ;  /* 0xffffffec00547947 */ /* 0x000fea000383ffff */
.L_x_169:
[----:B------:R-:W-:-:S00]  /*6ed0*/  BRA `(.L_x_169) ;  /* 0xfffffffc00fc7947 */ /* 0x000fc0000383ffff */
[----:B------:R-:W-:-:S00]  /*6ee0*/  NOP ;  /* 0x0000000000007918 */ /* 0x000fc00000000000 */
        /* <DEDUP_REMOVED lines=9> */
.L_x_170:


//--------------------- .nv.global.init           --------------------------
	.section	.nv.global.init,"aw",@progbits
.nv.global.init:
	.type		$str$22,@object
	.size		$str$22,($str$23 - $str$22)
$str$22:
        /*0000*/ 	.byte	0x6b, 0x5f, 0x74, 0x69, 0x6c, 0x65, 0x5f, 0x63, 0x6f, 0x75, 0x6e, 0x74, 0x20, 0x3e, 0x3d, 0x20
        /*0010*/ 	.byte	0x31, 0x00
	.type		$str$23,@object
	.size		$str$23,(__unnamed_1 - $str$23)
$str$23:
        /*0012*/ 	.byte	0x2f, 0x74, 0x6d, 0x70, 0x2f, 0x63, 0x75, 0x74, 0x6c, 0x61, 0x73, 0x73, 0x5f, 0x73, 0x77, 0x65
        /*0022*/ 	.byte	0x65, 0x70, 0x5f, 0x73, 0x72, 0x63, 0x2f, 0x69, 0x6e, 0x63, 0x6c, 0x75, 0x64, 0x65, 0x2f, 0x63
        /*0032*/ 	.byte	0x75, 0x74, 0x6c, 0x61, 0x73, 0x73, 0x2f, 0x67, 0x65, 0x6d, 0x6d, 0x2f, 0x63, 0x6f, 0x6c, 0x6c
        /*0042*/ 	.byte	0x65, 0x63, 0x74, 0x69, 0x76, 0x65, 0x2f, 0x73, 0x6d, 0x39, 0x30, 0x5f, 0x6d, 0x6d, 0x61, 0x5f
        /*0052*/ 	.byte	0x74, 0x6d, 0x61, 0x5f, 0x67, 0x6d, 0x6d, 0x61, 0x5f, 0x73, 0x73, 0x5f, 0x77, 0x61, 0x72, 0x70
        /*0062*/ 	.byte	0x73, 0x70, 0x65, 0x63, 0x69, 0x61, 0x6c, 0x69, 0x7a, 0x65, 0x64, 0x2e, 0x68, 0x70, 0x70, 0x00
	.type		__unnamed_1,@object
	.size		__unnamed_1,(.L_0 - __unnamed_1)
__unnamed_1:
        /*0072*/ 	.byte	0x76, 0x6f, 0x69, 0x64, 0x20, 0x63, 0x75, 0x74, 0x6c, 0x61, 0x73, 0x73, 0x3a, 0x3a, 0x67, 0x65
        /* <DEDUP_REMOVED lines=179> */
        /*0bb2*/ 	.byte	0x3a, 0x69, 0x64, 0x65, 0x6e, 0x74, 0x69, 0x74, 0x79, 0x5d, 0x00
.L_0:


//--------------------- .nv.shared._ZN7cutlass13device_kernelINS_4gemm6kernel13GemmUniversalIN4cute5tupleIJiiiiEEENS1_10collective13CollectiveMmaINS1_34MainloopSm90TmaGmmaWarpSpecializedILi50ENS5_IJNS4_1CILi1EEESB_SB_EEENS1_32KernelTmaWarpSpecializedPingpongEEENS5_IJNSA_ILi64EEENSA_ILi8EEENSA_ILi32EEEEEENS_10bfloat16_tENS5_IJlSB_lEEESJ_NS5_IJSB_llEEENS4_8TiledMMAINS4_8MMA_AtomIJNS4_4SM904GMMA26MMA_64x8x16_F32BF16BF16_SSILNSP_5MajorE0ELSR_1ELNSP_7ScaleInE1ELSS_1EEEEEENS4_6LayoutISC_NS5_IJNSA_ILi0EEESW_SW_EEEEENS5_IJNS4_10UnderscoreESZ_SZ_EEEEENS4_13SM90_TMA_LOADENS4_14ComposedLayoutINS4_7SwizzleILi2ELi4ELi3EEENS4_18smem_ptr_flag_bitsILi16EEENSV_INS5_IJSG_SH_EEENS5_IJSH_SB_EEEEEEEvNS4_8identityES12_NS13_INS14_ILi0ELi4ELi3EEES17_NSV_INS5_IJSG_SG_EEENS5_IJSB_SG_EEEEEEEvS1C_EENS_8epilogue10collective6detail29Sm90TmaWarpSpecializedAdapterINS1K_15DefaultEpilogueISJ_SK_SK_NS1J_6thread17LinearCombinationISJ_Li1EffLNS1O_9ScaleType4KindE0ELNS_15FloatRoundStyleE2ESJ_EENS1_15EpilogueDefaultEEEEEvvEEEEvNT_6ParamsE --------------------------
	.section	.nv.shared._ZN7cutlass13device_kernelINS_4gemm6kernel13GemmUniversalIN4cute5tupleIJiiiiEEENS1_10collective13CollectiveMmaINS1_34MainloopSm90TmaGmmaWarpSpecializedILi50ENS5_IJNS4_1CILi1EEESB_SB_EEENS1_32KernelTmaWarpSpecializedPingpongEEENS5_IJNSA_ILi64EEENSA_ILi8EEENSA_ILi32EEEEEENS_10bfloat16_tENS5_IJlSB_lEEESJ_NS5_IJSB_llEEENS4_8TiledMMAINS4_8MMA_AtomIJNS4_4SM904GMMA26MMA_64x8x16_F32BF16BF16_SSILNSP_5MajorE0ELSR_1ELNSP_7ScaleInE1ELSS_1EEEEEENS4_6LayoutISC_NS5_IJNSA_ILi0EEESW_SW_EEEEENS5_IJNS4_10UnderscoreESZ_SZ_EEEEENS4_13SM90_TMA_LOADENS4_14ComposedLayoutINS4_7SwizzleILi2ELi4ELi3EEENS4_18smem_ptr_flag_bitsILi16EEENSV_INS5_IJSG_SH_EEENS5_IJSH_SB_EEEEEEEvNS4_8identityES12_NS13_INS14_ILi0ELi4ELi3EEES17_NSV_INS5_IJSG_SG_EEENS5_IJSB_SG_EEEEEEEvS1C_EENS_8epilogue10collective6detail29Sm90TmaWarpSpecializedAdapterINS1K_15DefaultEpilogueISJ_SK_SK_NS1J_6thread17LinearCombinationISJ_Li1EffLNS1O_9ScaleType4KindE0ELNS_15FloatRoundStyleE2ESJ_EENS1_15EpilogueDefaultEEEEEvvEEEEvNT_6ParamsE,"aw",@nobits
	.sectionflags	@""
	.align	16
	.zero		1024


//--------------------- .nv.shared.reserved.0     --------------------------
	.section	.nv.shared.reserved.0,"aw",@nobits
	.weak		__nv_reservedSMEM_offset_0_alias
	.size		__nv_reservedSMEM_offset_0_alias, 0, 0
	.other		__nv_reservedSMEM_offset_0_alias,@"STO_CUDA_RESERVED_SHARED STV_DEFAULT"
__nv_reservedSMEM_offset_0_alias:
	.zero		0


//--------------------- .nv.global                --------------------------
	.section	.nv.global,"aw",@nobits
.nv.global:
	.type		_ZN39_INTERNAL_c044ce86_4_k_cu_7a99c0be_27674cute1_E,@object
	.size		_ZN39_INTERNAL_c044ce86_4_k_cu_7a99c0be_27674cute1_E,(_ZN39_INTERNAL_c044ce86_4_k_cu_7a99c0be_27674cuda3std3__45__cpo6cbeginE - _ZN39_INTERNAL_c044ce86_4_k_cu_7a99c0be_27674cute1_E)
_ZN39_INTERNAL_c044ce86_4_k_cu_7a99c0be_27674cute1_E:
	.zero		1
	.type		_ZN39_INTERNAL_c044ce86_4_k_cu_7a99c0be_27674cuda3std3__45__cpo6cbeginE,@object
	.size		_ZN39_INTERNAL_c044ce86_4_k_cu_7a99c0be_27674cuda3std3__45__cpo6cbeginE,(_ZN39_INTERNAL_c044ce86_4_k_cu_7a99c0be_27674cuda3std3__48in_placeE - _ZN39_INTERNAL_c044ce86_4_k_cu_7a99c0be_27674cuda3std3__45__cpo6cbeginE)
_ZN39_INTERNAL_c044ce86_4_k_cu_7a99c0be_27674cuda3std3__45__cpo6cbeginE:
	.zero		1
	.type		_ZN39_INTERNAL_c044ce86_4_k_cu_7a99c0be_27674cuda3std3__48in_placeE,@object
	.size		_ZN39_INTERNAL_c044ce86_4_k_cu_7a99c0be_27674cuda3std3__48in_placeE,(_ZN39_INTERNAL_c044ce86_4_k_cu_7a99c0be_27674cuda3std6ranges3__45__cpo9iter_moveE - _ZN39_INTERNAL_c044ce86_4_k_cu_7a99c0be_27674cuda3std3__48in_placeE)
_ZN39_INTERNAL_c044ce86_4_k_cu_7a99c0be_27674cuda3std3__48in_placeE:
	.zero		1
	.type		_ZN39_INTERNAL_c044ce86_4_k_cu_7a99c0be_27674cuda3std6ranges3__45__cpo9iter_moveE,@object
	.size		_ZN39_INTERNAL_c044ce86_4_k_cu_7a99c0be_27674cuda3std6ranges3__45__cpo9iter_moveE,(_ZN39_INTERNAL_c044ce86_4_k_cu_7a99c0be_27674cuda3std3__45__cpo5beginE - _ZN39_INTERNAL_c044ce86_4_k_cu_7a99c0be_27674cuda3std6ranges3__45__cpo9iter_moveE)
_ZN39_INTERNAL_c044ce86_4_k_cu_7a99c0be_27674cuda3std6ranges3__45__cpo9iter_moveE:
	.zero		1
	.type		_ZN39_INTERNAL_c044ce86_4_k_cu_7a99c0be_27674cuda3std3__45__cpo5beginE,@object
	.size		_ZN39_INTERNAL_c044ce86_4_k_cu_7a99c0be_27674cuda3std3__45__cpo5beginE,(_ZN39_INTERNAL_c044ce86_4_k_cu_7a99c0be_27674cuda3std3__441_GLOBAL__N__c044ce86_4_k_cu_7a99c0be_27676ignoreE - _ZN39_INTERNAL_c044ce86_4_k_cu_7a99c0be_27674cuda3std3__45__cpo5beginE)
_ZN39_INTERNAL_c044ce86_4_k_cu_7a99c0be_27674cuda3std3__45__cpo5beginE:
	.zero		1
	.type		_ZN39_INTERNAL_c044ce86_4_k_cu_7a99c0be_27674cuda3std3__441_GLOBAL__N__c044ce86_4_k_cu_7a99c0be_27676ignoreE,@object
	.size		_ZN39_INTERNAL_c044ce86_4_k_cu_7a99c0be_27674cuda3std3__441_GLOBAL__N__c044ce86_4_k_cu_7a99c0be_27676ignoreE,(_ZN39_INTERNAL_c044ce86_4_k_cu_7a99c0be_27674cute7productE - _ZN39_INTERNAL_c044ce86_4_k_cu_7a99c0be_27674cuda3std3__441_GLOBAL__N__c044ce86_4_k_cu_7a99c0be_27676ignoreE)
_ZN39_INTERNAL_c044ce86_4_k_cu_7a99c0be_27674cuda3std3__441_GLOBAL__N__c044ce86_4_k_cu_7a99c0be_27676ignoreE:
	.zero		1
	.type		_ZN39_INTERNAL_c044ce86_4_k_cu_7a99c0be_27674cute7productE,@object
	.size		_ZN39_INTERNAL_c044ce86_4_k_cu_7a99c0be_27674cute7productE,(_ZN39_INTERNAL_c044ce86_4_k_cu_7a99c0be_27674cuda3std3__45__cpo3endE - _ZN39_INTERNAL_c044ce86_4_k_cu_7a99c0be_27674cute7productE)
_ZN39_INTERNAL_c044ce86_4_k_cu_7a99c0be_27674cute7productE:
	.zero		1
	.type		_ZN39_INTERNAL_c044ce86_4_k_cu_7a99c0be_27674cuda3std3__45__cpo3endE,@object
	.size		_ZN39_INTERNAL_c044ce86_4_k_cu_7a99c0be_27674cuda3std3__45__cpo3endE,(_ZN39_INTERNAL_c044ce86_4_k_cu_7a99c0be_27674cuda3std3__419piecewise_constructE - _ZN39_INTERNAL_c044ce86_4_k_cu_7a99c0be_27674cuda3std3__45__cpo3endE)
_ZN39_INTERNAL_c044ce86_4_k_cu_7a99c0be_27674cuda3std3__45__cpo3endE:
	.zero		1
	.type		_ZN39_INTERNAL_c044ce86_4_k_cu_7a99c0be_27674cuda3std3__419piecewise_constructE,@object
	.size		_ZN39_INTERNAL_c044ce86_4_k_cu_7a99c0be_27674cuda3std3__419piecewise_constructE,(_ZN39_INTERNAL_c044ce86_4_k_cu_7a99c0be_27674cuda3std3__45__cpo4cendE - _ZN39_INTERNAL_c044ce86_4_k_cu_7a99c0be_27674cuda3std3__419piecewise_constructE)
_ZN39_INTERNAL_c044ce86_4_k_cu_7a99c0be_27674cuda3std3__419piecewise_constructE:
	.zero		1
	.type		_ZN39_INTERNAL_c044ce86_4_k_cu_7a99c0be_27674cuda3std3__45__cpo4cendE,@object
	.size		_ZN39_INTERNAL_c044ce86_4_k_cu_7a99c0be_27674cuda3std3__45__cpo4cendE,(_ZN39_INTERNAL_c044ce86_4_k_cu_7a99c0be_27674cuda3std6ranges3__45__cpo4swapE - _ZN39_INTERNAL_c044ce86_4_k_cu_7a99c0be_27674cuda3std3__45__cpo4cendE)
_ZN39_INTERNAL_c044ce86_4_k_cu_7a99c0be_27674cuda3std3__45__cpo4cendE:
	.zero		1
	.type		_ZN39_INTERNAL_c044ce86_4_k_cu_7a99c0be_27674cuda3std6ranges3__45__cpo4swapE,@object
	.size		_ZN39_INTERNAL_c044ce86_4_k_cu_7a99c0be_27674cuda3std6ranges3__45__cpo4swapE,(.L_8 - _ZN39_INTERNAL_c044ce86_4_k_cu_7a99c0be_27674cuda3std6ranges3__45__cpo4swapE)
_ZN39_INTERNAL_c044ce86_4_k_cu_7a99c0be_27674cuda3std6ranges3__45__cpo4swapE:
	.zero		1
.L_8:


//--------------------- .nv.constant0._ZN7cutlass13device_kernelINS_4gemm6kernel13GemmUniversalIN4cute5tupleIJiiiiEEENS1_10collective13CollectiveMmaINS1_34MainloopSm90TmaGmmaWarpSpecializedILi50ENS5_IJNS4_1CILi1EEESB_SB_EEENS1_32KernelTmaWarpSpecializedPingpongEEENS5_IJNSA_ILi64EEENSA_ILi8EEENSA_ILi32EEEEEENS_10bfloat16_tENS5_IJlSB_lEEESJ_NS5_IJSB_llEEENS4_8TiledMMAINS4_8MMA_AtomIJNS4_4SM904GMMA26MMA_64x8x16_F32BF16BF16_SSILNSP_5MajorE0ELSR_1ELNSP_7ScaleInE1ELSS_1EEEEEENS4_6LayoutISC_NS5_IJNSA_ILi0EEESW_SW_EEEEENS5_IJNS4_10UnderscoreESZ_SZ_EEEEENS4_13SM90_TMA_LOADENS4_14ComposedLayoutINS4_7SwizzleILi2ELi4ELi3EEENS4_18smem_ptr_flag_bitsILi16EEENSV_INS5_IJSG_SH_EEENS5_IJSH_SB_EEEEEEEvNS4_8identityES12_NS13_INS14_ILi0ELi4ELi3EEES17_NSV_INS5_IJSG_SG_EEENS5_IJSB_SG_EEEEEEEvS1C_EENS_8epilogue10collective6detail29Sm90TmaWarpSpecializedAdapterINS1K_15DefaultEpilogueISJ_SK_SK_NS1J_6thread17LinearCombinationISJ_Li1EffLNS1O_9ScaleType4KindE0ELNS_15FloatRoundStyleE2ESJ_EENS1_15EpilogueDefaultEEEEEvvEEEEvNT_6ParamsE --------------------------
	.section	.nv.constant0._ZN7cutlass13device_kernelINS_4gemm6kernel13GemmUniversalIN4cute5tupleIJiiiiEEENS1_10collective13CollectiveMmaINS1_34MainloopSm90TmaGmmaWarpSpecializedILi50ENS5_IJNS4_1CILi1EEESB_SB_EEENS1_32KernelTmaWarpSpecializedPingpongEEENS5_IJNSA_ILi64EEENSA_ILi8EEENSA_ILi32EEEEEENS_10bfloat16_tENS5_IJlSB_lEEESJ_NS5_IJSB_llEEENS4_8TiledMMAINS4_8MMA_AtomIJNS4_4SM904GMMA26MMA_64x8x16_F32BF16BF16_SSILNSP_5MajorE0ELSR_1ELNSP_7ScaleInE1ELSS_1EEEEEENS4_6LayoutISC_NS5_IJNSA_ILi0EEESW_SW_EEEEENS5_IJNS4_10UnderscoreESZ_SZ_EEEEENS4_13SM90_TMA_LOADENS4_14ComposedLayoutINS4_7SwizzleILi2ELi4ELi3EEENS4_18smem_ptr_flag_bitsILi16EEENSV_INS5_IJSG_SH_EEENS5_IJSH_SB_EEEEEEEvNS4_8identityES12_NS13_INS14_ILi0ELi4ELi3EEES17_NSV_INS5_IJSG_SG_EEENS5_IJSB_SG_EEEEEEEvS1C_EENS_8epilogue10collective6detail29Sm90TmaWarpSpecializedAdapterINS1K_15DefaultEpilogueISJ_SK_SK_NS1J_6thread17LinearCombinationISJ_Li1EffLNS1O_9ScaleType4KindE0ELNS_15FloatRoundStyleE2ESJ_EENS1_15EpilogueDefaultEEEEEvvEEEEvNT_6ParamsE,"a",@progbits
	.sectionflags	@""
	.align	4
.nv.constant0._ZN7cutlass13device_kernelINS_4gemm6kernel13GemmUniversalIN4cute5tupleIJiiiiEEENS1_10collective13CollectiveMmaINS1_34MainloopSm90TmaGmmaWarpSpecializedILi50ENS5_IJNS4_1CILi1EEESB_SB_EEENS1_32KernelTmaWarpSpecializedPingpongEEENS5_IJNSA_ILi64EEENSA_ILi8EEENSA_ILi32EEEEEENS_10bfloat16_tENS5_IJlSB_lEEESJ_NS5_IJSB_llEEENS4_8TiledMMAINS4_8MMA_AtomIJNS4_4SM904GMMA26MMA_64x8x16_F32BF16BF16_SSILNSP_5MajorE0ELSR_1ELNSP_7ScaleInE1ELSS_1EEEEEENS4_6LayoutISC_NS5_IJNSA_ILi0EEESW_SW_EEEEENS5_IJNS4_10UnderscoreESZ_SZ_EEEEENS4_13SM90_TMA_LOADENS4_14ComposedLayoutINS4_7SwizzleILi2ELi4ELi3EEENS4_18smem_ptr_flag_bitsILi16EEENSV_INS5_IJSG_SH_EEENS5_IJSH_SB_EEEEEEEvNS4_8identityES12_NS13_INS14_ILi0ELi4ELi3EEES17_NSV_INS5_IJSG_SG_EEENS5_IJSB_SG_EEEEEEEvS1C_EENS_8epilogue10collective6detail29Sm90TmaWarpSpecializedAdapterINS1K_15DefaultEpilogueISJ_SK_SK_NS1J_6thread17LinearCombinationISJ_Li1EffLNS1O_9ScaleType4KindE0ELNS_15FloatRoundStyleE2ESJ_EENS1_15EpilogueDefaultEEEEEvvEEEEvNT_6ParamsE:
	.zero		1664


//--------------------- SYMBOLS --------------------------

	.type		.nv.reservedSmem.offset0,@object
	.size		.nv.reservedSmem.offset0,0x4
	.type		__assertfail,@function
